	.target	sm_100a

	.elftype	@"ET_EXEC"


//--------------------- .note.nv.tkinfo           --------------------------
	.section	.note.nv.tkinfo,"",@"SHT_NOTE"
	.sectionflags	@"SHF_NOTE_NV_TKINFO"
	.tkinfo
        /*0018*/ 	.word	0x00000002
        /*0030*/ 	.string	""
        /*0030*/ 	.string	"ptxas"
        /*0030*/ 	.string	"Cuda compilation tools, release 13.0, V13.0.88"
        /*0030*/ 	.string	"Build cuda_13.0.r13.0/compiler.36424714_0"
        /*0030*/ 	.string	"-arch sm_100a -m 64 "



//--------------------- .note.nv.cuinfo           --------------------------
	.section	.note.nv.cuinfo,"",@"SHT_NOTE"
	.sectionflags	@"SHF_NOTE_NV_CUINFO"
        /*0018*/ 	.short	0x0002
        /*001a*/ 	.short	0x0064
        /*001c*/ 	.short	0x0082
	.zero		2


//--------------------- .nv.info                  --------------------------
	.section	.nv.info,"",@"SHT_CUDA_INFO"
	.align	4


	//----- nvinfo : EIATTR_REGCOUNT
	.align		4
        /*0000*/ 	.byte	0x04, 0x2f
        /*0002*/ 	.short	(.L_19 - .L_18)
	.align		4
.L_18:
        /*0004*/ 	.word	index@(_ZN7cutlass13device_kernelINS_4gemm6kernel13GemmUniversalIN4cute5tupleIJiiiiEEENS1_10collective13CollectiveMmaINS1_35MainloopSm100TmaUmmaWarpSpecializedILi8ELi2ELi4ENS5_IJNS4_1CILi2EEENSA_ILi1EEESC_EEEEENS5_IJNSA_ILi64EEENSA_ILi128EEESF_EEENS_6half_tENS5_IJlSC_lEEESI_SJ_NS4_8TiledMMAINS4_8MMA_AtomIJNS4_20SM100_MMA_F16BF16_SSISI_SI_fLi64ELi128ELNS4_4UMMA5MajorE0ELSO_0ELNSN_7ScaleInE0ELSP_0EEEEEENS4_6LayoutINS5_IJSC_SC_SC_EEENS5_IJNSA_ILi0EEESU_SU_EEEEENS5_IJNS4_10UnderscoreESX_SX_EEEEENS4_13SM90_TMA_LOADENS4_14ComposedLayoutINS4_7SwizzleILi3ELi4ELi3EEENS4_18smem_ptr_flag_bitsILi16EEENSS_INS5_IJNSA_ILi8EEESF_EEENS5_IJSF_SC_EEEEEEEvNS4_8identityENS4_23SM90_TMA_LOAD_MULTICASTES1A_vS1B_EENS_8epilogue10collective18CollectiveEpilogueINS1E_23Sm100TmaWarpSpecializedILi4ELi2ELi16ELb1ELb0EEEJSH_NS5_IJNSS_ISF_SC_EENSS_INSA_ILi32EEESC_EEEEESI_SJ_SI_SJ_NS1E_6fusion15FusionCallbacksIS1I_NS1N_17LinearCombinationISI_fSI_fLNS_15FloatRoundStyleE2EEESH_S1M_JEEENS4_5SM1004TMEM4LOAD26SM100_TMEM_LOAD_16dp256b4xES10_NS11_INS12_ILi2ELi4ELi3EEES15_NSS_INS5_IJS16_S1K_EEENS5_IJS1K_SC_EEEEEEENS4_17SM75_U32x4_LDSM_NENS4_14SM90_TMA_STOREES21_NS4_17SM90_U32x4_STSM_NENS4_39AutoVectorizingCopyWithAssumedAlignmentILi128EEEEEEvvEEEEvNT_6ParamsE)
        /*0008*/ 	.word	0x00000044


	//----- nvinfo : EIATTR_FRAME_SIZE
	.align		4
.L_19:
        /*000c*/ 	.byte	0x04, 0x11
        /*000e*/ 	.short	(.L_21 - .L_20)
	.align		4
.L_20:
        /*0010*/ 	.word	index@($__internal_2_$__cuda_sm10x_tcgen05_guardrail_trap_unallocated_columns_being_dealloced)
        /*0014*/ 	.word	0x00000000


	//----- nvinfo : EIATTR_FRAME_SIZE
	.align		4
.L_21:
        /*0018*/ 	.byte	0x04, 0x11
        /*001a*/ 	.short	(.L_23 - .L_22)
	.align		4
.L_22:
        /*001c*/ 	.word	index@($__internal_1_$__cuda_sm10x_tcgen05_guardrail_trap_phase_invalid_during_alloc)
        /*0020*/ 	.word	0x00000000


	//----- nvinfo : EIATTR_FRAME_SIZE
	.align		4
.L_23:
        /*0024*/ 	.byte	0x04, 0x11
        /*0026*/ 	.short	(.L_25 - .L_24)
	.align		4
.L_24:
        /*0028*/ 	.word	index@($__internal_0_$__cuda_sm10x_tcgen05_guardrail_trap_col_being_dealloced_not_returned_by_alloc)
        /*002c*/ 	.word	0x00000000


	//----- nvinfo : EIATTR_FRAME_SIZE
	.align		4
.L_25:
        /*0030*/ 	.byte	0x04, 0x11
        /*0032*/ 	.short	(.L_27 - .L_26)
	.align		4
.L_26:
        /*0034*/ 	.word	index@(_ZN7cutlass13device_kernelINS_4gemm6kernel13GemmUniversalIN4cute5tupleIJiiiiEEENS1_10collective13CollectiveMmaINS1_35MainloopSm100TmaUmmaWarpSpecializedILi8ELi2ELi4ENS5_IJNS4_1CILi2EEENSA_ILi1EEESC_EEEEENS5_IJNSA_ILi64EEENSA_ILi128EEESF_EEENS_6half_tENS5_IJlSC_lEEESI_SJ_NS4_8TiledMMAINS4_8MMA_AtomIJNS4_20SM100_MMA_F16BF16_SSISI_SI_fLi64ELi128ELNS4_4UMMA5MajorE0ELSO_0ELNSN_7ScaleInE0ELSP_0EEEEEENS4_6LayoutINS5_IJSC_SC_SC_EEENS5_IJNSA_ILi0EEESU_SU_EEEEENS5_IJNS4_10UnderscoreESX_SX_EEEEENS4_13SM90_TMA_LOADENS4_14ComposedLayoutINS4_7SwizzleILi3ELi4ELi3EEENS4_18smem_ptr_flag_bitsILi16EEENSS_INS5_IJNSA_ILi8EEESF_EEENS5_IJSF_SC_EEEEEEEvNS4_8identityENS4_23SM90_TMA_LOAD_MULTICASTES1A_vS1B_EENS_8epilogue10collective18CollectiveEpilogueINS1E_23Sm100TmaWarpSpecializedILi4ELi2ELi16ELb1ELb0EEEJSH_NS5_IJNSS_ISF_SC_EENSS_INSA_ILi32EEESC_EEEEESI_SJ_SI_SJ_NS1E_6fusion15FusionCallbacksIS1I_NS1N_17LinearCombinationISI_fSI_fLNS_15FloatRoundStyleE2EEESH_S1M_JEEENS4_5SM1004TMEM4LOAD26SM100_TMEM_LOAD_16dp256b4xES10_NS11_INS12_ILi2ELi4ELi3EEES15_NSS_INS5_IJS16_S1K_EEENS5_IJS1K_SC_EEEEEEENS4_17SM75_U32x4_LDSM_NENS4_14SM90_TMA_STOREES21_NS4_17SM90_U32x4_STSM_NENS4_39AutoVectorizingCopyWithAssumedAlignmentILi128EEEEEEvvEEEEvNT_6ParamsE)
        /*0038*/ 	.word	0x00000000


	//----- nvinfo : EIATTR_MIN_STACK_SIZE
	.align		4
.L_27:
        /*003c*/ 	.byte	0x04, 0x12
        /*003e*/ 	.short	(.L_29 - .L_28)
	.align		4
.L_28:
        /*0040*/ 	.word	index@(_ZN7cutlass13device_kernelINS_4gemm6kernel13GemmUniversalIN4cute5tupleIJiiiiEEENS1_10collective13CollectiveMmaINS1_35MainloopSm100TmaUmmaWarpSpecializedILi8ELi2ELi4ENS5_IJNS4_1CILi2EEENSA_ILi1EEESC_EEEEENS5_IJNSA_ILi64EEENSA_ILi128EEESF_EEENS_6half_tENS5_IJlSC_lEEESI_SJ_NS4_8TiledMMAINS4_8MMA_AtomIJNS4_20SM100_MMA_F16BF16_SSISI_SI_fLi64ELi128ELNS4_4UMMA5MajorE0ELSO_0ELNSN_7ScaleInE0ELSP_0EEEEEENS4_6LayoutINS5_IJSC_SC_SC_EEENS5_IJNSA_ILi0EEESU_SU_EEEEENS5_IJNS4_10UnderscoreESX_SX_EEEEENS4_13SM90_TMA_LOADENS4_14ComposedLayoutINS4_7SwizzleILi3ELi4ELi3EEENS4_18smem_ptr_flag_bitsILi16EEENSS_INS5_IJNSA_ILi8EEESF_EEENS5_IJSF_SC_EEEEEEEvNS4_8identityENS4_23SM90_TMA_LOAD_MULTICASTES1A_vS1B_EENS_8epilogue10collective18CollectiveEpilogueINS1E_23Sm100TmaWarpSpecializedILi4ELi2ELi16ELb1ELb0EEEJSH_NS5_IJNSS_ISF_SC_EENSS_INSA_ILi32EEESC_EEEEESI_SJ_SI_SJ_NS1E_6fusion15FusionCallbacksIS1I_NS1N_17LinearCombinationISI_fSI_fLNS_15FloatRoundStyleE2EEESH_S1M_JEEENS4_5SM1004TMEM4LOAD26SM100_TMEM_LOAD_16dp256b4xES10_NS11_INS12_ILi2ELi4ELi3EEES15_NSS_INS5_IJS16_S1K_EEENS5_IJS1K_SC_EEEEEEENS4_17SM75_U32x4_LDSM_NENS4_14SM90_TMA_STOREES21_NS4_17SM90_U32x4_STSM_NENS4_39AutoVectorizingCopyWithAssumedAlignmentILi128EEEEEEvvEEEEvNT_6ParamsE)
        /*0044*/ 	.word	0x00000000
.L_29:


//--------------------- .nv.compat                --------------------------
	.section	.nv.compat,"",@"SHT_CUDA_COMPAT_INFO"
	.align	4
        /*0000*/ 	.byte	0x02, 0x09, 0x01, 0x00, 0x02, 0x02, 0x02, 0x00, 0x02, 0x05, 0x05, 0x00, 0x03, 0x07, 0x01, 0x01
        /*0010*/ 	.byte	0x02, 0x03, 0x01, 0x00, 0x02, 0x06, 0x01, 0x00, 0x04, 0x0b, 0x08, 0x00, 0x09, 0x00, 0x00, 0x00
        /*0020*/ 	.byte	0x00, 0x00, 0x00, 0x00


//--------------------- .nv.info._ZN7cutlass13device_kernelINS_4gemm6kernel13GemmUniversalIN4cute5tupleIJiiiiEEENS1_10collective13CollectiveMmaINS1_35MainloopSm100TmaUmmaWarpSpecializedILi8ELi2ELi4ENS5_IJNS4_1CILi2EEENSA_ILi1EEESC_EEEEENS5_IJNSA_ILi64EEENSA_ILi128EEESF_EEENS_6half_tENS5_IJlSC_lEEESI_SJ_NS4_8TiledMMAINS4_8MMA_AtomIJNS4_20SM100_MMA_F16BF16_SSISI_SI_fLi64ELi128ELNS4_4UMMA5MajorE0ELSO_0ELNSN_7ScaleInE0ELSP_0EEEEEENS4_6LayoutINS5_IJSC_SC_SC_EEENS5_IJNSA_ILi0EEESU_SU_EEEEENS5_IJNS4_10UnderscoreESX_SX_EEEEENS4_13SM90_TMA_LOADENS4_14ComposedLayoutINS4_7SwizzleILi3ELi4ELi3EEENS4_18smem_ptr_flag_bitsILi16EEENSS_INS5_IJNSA_ILi8EEESF_EEENS5_IJSF_SC_EEEEEEEvNS4_8identityENS4_23SM90_TMA_LOAD_MULTICASTES1A_vS1B_EENS_8epilogue10collective18CollectiveEpilogueINS1E_23Sm100TmaWarpSpecializedILi4ELi2ELi16ELb1ELb0EEEJSH_NS5_IJNSS_ISF_SC_EENSS_INSA_ILi32EEESC_EEEEESI_SJ_SI_SJ_NS1E_6fusion15FusionCallbacksIS1I_NS1N_17LinearCombinationISI_fSI_fLNS_15FloatRoundStyleE2EEESH_S1M_JEEENS4_5SM1004TMEM4LOAD26SM100_TMEM_LOAD_16dp256b4xES10_NS11_INS12_ILi2ELi4ELi3EEES15_NSS_INS5_IJS16_S1K_EEENS5_IJS1K_SC_EEEEEEENS4_17SM75_U32x4_LDSM_NENS4_14SM90_TMA_STOREES21_NS4_17SM90_U32x4_STSM_NENS4_39AutoVectorizingCopyWithAssumedAlignmentILi128EEEEEEvvEEEEvNT_6ParamsE --------------------------
	.section	.nv.info._ZN7cutlass13device_kernelINS_4gemm6kernel13GemmUniversalIN4cute5tupleIJiiiiEEENS1_10collective13CollectiveMmaINS1_35MainloopSm100TmaUmmaWarpSpecializedILi8ELi2ELi4ENS5_IJNS4_1CILi2EEENSA_ILi1EEESC_EEEEENS5_IJNSA_ILi64EEENSA_ILi128EEESF_EEENS_6half_tENS5_IJlSC_lEEESI_SJ_NS4_8TiledMMAINS4_8MMA_AtomIJNS4_20SM100_MMA_F16BF16_SSISI_SI_fLi64ELi128ELNS4_4UMMA5MajorE0ELSO_0ELNSN_7ScaleInE0ELSP_0EEEEEENS4_6LayoutINS5_IJSC_SC_SC_EEENS5_IJNSA_ILi0EEESU_SU_EEEEENS5_IJNS4_10UnderscoreESX_SX_EEEEENS4_13SM90_TMA_LOADENS4_14ComposedLayoutINS4_7SwizzleILi3ELi4ELi3EEENS4_18smem_ptr_flag_bitsILi16EEENSS_INS5_IJNSA_ILi8EEESF_EEENS5_IJSF_SC_EEEEEEEvNS4_8identityENS4_23SM90_TMA_LOAD_MULTICASTES1A_vS1B_EENS_8epilogue10collective18CollectiveEpilogueINS1E_23Sm100TmaWarpSpecializedILi4ELi2ELi16ELb1ELb0EEEJSH_NS5_IJNSS_ISF_SC_EENSS_INSA_ILi32EEESC_EEEEESI_SJ_SI_SJ_NS1E_6fusion15FusionCallbacksIS1I_NS1N_17LinearCombinationISI_fSI_fLNS_15FloatRoundStyleE2EEESH_S1M_JEEENS4_5SM1004TMEM4LOAD26SM100_TMEM_LOAD_16dp256b4xES10_NS11_INS12_ILi2ELi4ELi3EEES15_NSS_INS5_IJS16_S1K_EEENS5_IJS1K_SC_EEEEEEENS4_17SM75_U32x4_LDSM_NENS4_14SM90_TMA_STOREES21_NS4_17SM90_U32x4_STSM_NENS4_39AutoVectorizingCopyWithAssumedAlignmentILi128EEEEEEvvEEEEvNT_6ParamsE,"",@"SHT_CUDA_INFO"
	.sectionflags	@""
	.align	4


	//----- nvinfo : EIATTR_CUDA_API_VERSION
	.align		4
        /*0000*/ 	.byte	0x04, 0x37
        /*0002*/ 	.short	(.L_31 - .L_30)
.L_30:
        /*0004*/ 	.word	0x00000082


	//----- nvinfo : EIATTR_KPARAM_INFO
	.align		4
.L_31:
        /*0008*/ 	.byte	0x04, 0x17
        /*000a*/ 	.short	(.L_33 - .L_32)
.L_32:
        /*000c*/ 	.word	0x00000000
        /*0010*/ 	.short	0x0000
        /*0012*/ 	.short	0x0000
        /*0014*/ 	.byte	0x00, 0xf0, 0x01, 0x20


	//----- nvinfo : EIATTR_AT_ENTRY_FRAGMENTS
	.align		4
.L_33:
        /*0018*/ 	.byte	0x04, 0x4f
        /*001a*/ 	.short	(.L_35 - .L_34)


	//   ....[0]....
.L_34:
        /*001c*/ 	.word	0x00000006


	//----- nvinfo : EIATTR_RESERVED_SMEM_USED
	.align		4
.L_35:
        /*0020*/ 	.byte	0x01, 0x41
	.zero		2


	//----- nvinfo : EIATTR_SPARSE_MMA_MASK
	.align		4
        /*0024*/ 	.byte	0x03, 0x50
        /*0026*/ 	.short	0x0000


	//----- nvinfo : EIATTR_TCGEN05_1CTA_USED
	.align		4
        /*0028*/ 	.byte	0x01, 0x51
	.zero		2


	//----- nvinfo : EIATTR_MAXREG_COUNT
	.align		4
        /*002c*/ 	.byte	0x03, 0x1b
        /*002e*/ 	.short	0x00ff


	//----- nvinfo : EIATTR_NUM_BARRIERS
	.align		4
        /*0030*/ 	.byte	0x02, 0x4c
        /*0032*/ 	.byte	0x07
	.zero		1


	//----- nvinfo : EIATTR_EXTERNS
	.align		4
        /*0034*/ 	.byte	0x04, 0x0f
        /*0036*/ 	.short	(.L_37 - .L_36)


	//   ....[0]....
	.align		4
.L_36:
        /*0038*/ 	.word	index@(__assertfail)


	//----- nvinfo : EIATTR_MERCURY_ISA_VERSION
	.align		4
.L_37:
        /*003c*/ 	.byte	0x03, 0x5f
        /*003e*/ 	.short	0x0101


	//----- nvinfo : EIATTR_INT_WARP_WIDE_INSTR_OFFSETS
	.align		4
        /*0040*/ 	.byte	0x04, 0x31
        /*0042*/ 	.short	(.L_39 - .L_38)


	//   ....[0]....
.L_38:
        /*0044*/ 	.word	0x00003fd0


	//   ....[1]....
        /*0048*/ 	.word	0x00004000


	//   ....[2]....
        /*004c*/ 	.word	0x00004020


	//   ....[3]....
        /*0050*/ 	.word	0x00004c30


	//   ....[4]....
        /*0054*/ 	.word	0x00004c90


	//   ....[5]....
        /*0058*/ 	.word	0x00004d70


	//   ....[6]....
        /*005c*/ 	.word	0x00004df0


	//   ....[7]....
        /*0060*/ 	.word	0x00004ee0


	//   ....[8]....
        /*0064*/ 	.word	0x00004f70


	//   ....[9]....
        /*0068*/ 	.word	0x00005060


	//   ....[10]....
        /*006c*/ 	.word	0x00005110


	//----- nvinfo : EIATTR_COOP_GROUP_MASK_REGIDS
	.align		4
.L_39:
        /*0070*/ 	.byte	0x04, 0x29
        /*0072*/ 	.short	(.L_41 - .L_40)


	//   ....[0]....
.L_40:
        /*0074*/ 	.word	0xffffffff


	//   ....[1]....
        /*0078*/ 	.word	0xffffffff


	//   ....[2]....
        /*007c*/ 	.word	0xffffffff


	//   ....[3]....
        /*0080*/ 	.word	0xffffffff


	//   ....[4]....
        /*0084*/ 	.word	0xffffffff


	//   ....[5]....
        /*0088*/ 	.word	0xffffffff


	//   ....[6]....
        /*008c*/ 	.word	0xffffffff


	//   ....[7]....
        /*0090*/ 	.word	0xffffffff


	//   ....[8]....
        /*0094*/ 	.word	0xffffffff


	//   ....[9]....
        /*0098*/ 	.word	0xffffffff


	//   ....[10]....
        /*009c*/ 	.word	0xffffffff


	//   ....[11]....
        /*00a0*/ 	.word	0xffffffff


	//   ....[12]....
        /*00a4*/ 	.word	0xffffffff


	//   ....[13]....
        /*00a8*/ 	.word	0xffffffff


	//----- nvinfo : EIATTR_COOP_GROUP_INSTR_OFFSETS
	.align		4
.L_41:
        /*00ac*/ 	.byte	0x04, 0x28
        /*00ae*/ 	.short	(.L_43 - .L_42)


	//   ....[0]....
.L_42:
        /*00b0*/ 	.word	0x00000080


	//   ....[1]....
        /*00b4*/ 	.word	0x000004f0


	//   ....[2]....
        /*00b8*/ 	.word	0x00000730


	//   ....[3]....
        /*00bc*/ 	.word	0x000008d0


	//   ....[4]....
        /*00c0*/ 	.word	0x000009d0


	//   ....[5]....
        /*00c4*/ 	.word	0x00000b40


	//   ....[6]....
        /*00c8*/ 	.word	0x00000ce0


	//   ....[7]....
        /*00cc*/ 	.word	0x00000ea0


	//   ....[8]....
        /*00d0*/ 	.word	0x00002090


	//   ....[9]....
        /*00d4*/ 	.word	0x000031c0


	//   ....[10]....
        /*00d8*/ 	.word	0x000033d0


	//   ....[11]....
        /*00dc*/ 	.word	0x00003400


	//   ....[12]....
        /*00e0*/ 	.word	0x00003eb0


	//   ....[13]....
        /*00e4*/ 	.word	0x000040e0


	//----- nvinfo : EIATTR_VRC_CTA_INIT_COUNT
	.align		4
.L_43:
        /*00e8*/ 	.byte	0x02, 0x4a
        /*00ea*/ 	.byte	0x80
	.zero		1


	//----- nvinfo : EIATTR_SYSCALL_OFFSETS
	.align		4
        /*00ec*/ 	.byte	0x04, 0x46
        /*00ee*/ 	.short	(.L_45 - .L_44)


	//   ....[0]....
.L_44:
        /*00f0*/ 	.word	0x00005da0


	//   ....[1]....
        /*00f4*/ 	.word	0x00005e90


	//   ....[2]....
        /*00f8*/ 	.word	0x00006620


	//   ....[3]....
        /*00fc*/ 	.word	0x00006ed0


	//   ....[4]....
        /*0100*/ 	.word	0x00007760


	//   ....[5]....
        /*0104*/ 	.word	0x00007fe0


	//----- nvinfo : EIATTR_MBARRIER_INSTR_OFFSETS
	.align		4
.L_45:
        /*0108*/ 	.byte	0x04, 0x39
        /*010a*/ 	.short	(.L_47 - .L_46)


	//   ....[0]....
.L_46:
        /*010c*/ 	.word	0x00000610
        /*0110*/ 	.word	0x000000ff
        /*0114*/ 	.word	0x00000000
        /*0118*/ 	.short	0x0100
        /*011a*/ 	.byte	0x04
	.zero		1


	//   ....[1]....
        /*011c*/ 	.word	0x00000620
        /*0120*/ 	.word	0x000000ff
        /*0124*/ 	.word	0x00000040
        /*0128*/ 	.short	0x0100
        /*012a*/ 	.byte	0x04
	.zero		1


	//   ....[2]....
        /*012c*/ 	.word	0x00000630
        /*0130*/ 	.word	0x000000ff
        /*0134*/ 	.word	0x00000008
        /*0138*/ 	.short	0x0100
        /*013a*/ 	.byte	0x04
	.zero		1


	//   ....[3]....
        /*013c*/ 	.word	0x00000640
        /*0140*/ 	.word	0x000000ff
        /*0144*/ 	.word	0x00000048
        /*0148*/ 	.short	0x0100
        /*014a*/ 	.byte	0x04
	.zero		1


	//   ....[4]....
        /*014c*/ 	.word	0x00000650
        /*0150*/ 	.word	0x000000ff
        /*0154*/ 	.word	0x00000010
        /*0158*/ 	.short	0x0100
        /*015a*/ 	.byte	0x04
	.zero		1


	//   ....[5]....
        /*015c*/ 	.word	0x00000660
        /*0160*/ 	.word	0x000000ff
        /*0164*/ 	.word	0x00000050
        /*0168*/ 	.short	0x0100
        /*016a*/ 	.byte	0x04
	.zero		1


	//   ....[6]....
        /*016c*/ 	.word	0x00000670
        /*0170*/ 	.word	0x000000ff
        /*0174*/ 	.word	0x00000018
        /*0178*/ 	.short	0x0100
        /*017a*/ 	.byte	0x04
	.zero		1


	//   ....[7]....
        /*017c*/ 	.word	0x00000680
        /*0180*/ 	.word	0x000000ff
        /*0184*/ 	.word	0x00000058
        /*0188*/ 	.short	0x0100
        /*018a*/ 	.byte	0x04
	.zero		1


	//   ....[8]....
        /*018c*/ 	.word	0x00000690
        /*0190*/ 	.word	0x000000ff
        /*0194*/ 	.word	0x00000020
        /*0198*/ 	.short	0x0100
        /*019a*/ 	.byte	0x04
	.zero		1


	//   ....[9]....
        /*019c*/ 	.word	0x000006a0
        /*01a0*/ 	.word	0x000000ff
        /*01a4*/ 	.word	0x00000060
        /*01a8*/ 	.short	0x0100
        /*01aa*/ 	.byte	0x04
	.zero		1


	//   ....[10]....
        /*01ac*/ 	.word	0x000006b0
        /*01b0*/ 	.word	0x000000ff
        /*01b4*/ 	.word	0x00000028
        /*01b8*/ 	.short	0x0100
        /*01ba*/ 	.byte	0x04
	.zero		1


	//   ....[11]....
        /*01bc*/ 	.word	0x000006c0
        /*01c0*/ 	.word	0x000000ff
        /*01c4*/ 	.word	0x00000068
        /*01c8*/ 	.short	0x0100
        /*01ca*/ 	.byte	0x04
	.zero		1


	//   ....[12]....
        /*01cc*/ 	.word	0x000006d0
        /*01d0*/ 	.word	0x000000ff
        /*01d4*/ 	.word	0x00000030
        /*01d8*/ 	.short	0x0100
        /*01da*/ 	.byte	0x04
	.zero		1


	//   ....[13]....
        /*01dc*/ 	.word	0x000006e0
        /*01e0*/ 	.word	0x000000ff
        /*01e4*/ 	.word	0x00000070
        /*01e8*/ 	.short	0x0100
        /*01ea*/ 	.byte	0x04
	.zero		1


	//   ....[14]....
        /*01ec*/ 	.word	0x000006f0
        /*01f0*/ 	.word	0x000000ff
        /*01f4*/ 	.word	0x00000038
        /*01f8*/ 	.short	0x0100
        /*01fa*/ 	.byte	0x04
	.zero		1


	//   ....[15]....
        /*01fc*/ 	.word	0x00000700
        /*0200*/ 	.word	0x000000ff
        /*0204*/ 	.word	0x00000078
        /*0208*/ 	.short	0x0100
        /*020a*/ 	.byte	0x04
	.zero		1


	//   ....[16]....
        /*020c*/ 	.word	0x00000840
        /*0210*/ 	.word	0x000000ff
        /*0214*/ 	.word	0x00000080
        /*0218*/ 	.short	0x0100
        /*021a*/ 	.byte	0x04
	.zero		1


	//   ....[17]....
        /*021c*/ 	.word	0x00000850
        /*0220*/ 	.word	0x000000ff
        /*0224*/ 	.word	0x000000a0
        /*0228*/ 	.short	0x0100
        /*022a*/ 	.byte	0x04
	.zero		1


	//   ....[18]....
        /*022c*/ 	.word	0x00000860
        /*0230*/ 	.word	0x000000ff
        /*0234*/ 	.word	0x00000088
        /*0238*/ 	.short	0x0100
        /*023a*/ 	.byte	0x04
	.zero		1


	//   ....[19]....
        /*023c*/ 	.word	0x00000870
        /*0240*/ 	.word	0x000000ff
        /*0244*/ 	.word	0x000000a8
        /*0248*/ 	.short	0x0100
        /*024a*/ 	.byte	0x04
	.zero		1


	//   ....[20]....
        /*024c*/ 	.word	0x00000880
        /*0250*/ 	.word	0x000000ff
        /*0254*/ 	.word	0x00000090
        /*0258*/ 	.short	0x0100
        /*025a*/ 	.byte	0x04
	.zero		1


	//   ....[21]....
        /*025c*/ 	.word	0x00000890
        /*0260*/ 	.word	0x000000ff
        /*0264*/ 	.word	0x000000b0
        /*0268*/ 	.short	0x0100
        /*026a*/ 	.byte	0x04
	.zero		1


	//   ....[22]....
        /*026c*/ 	.word	0x000008a0
        /*0270*/ 	.word	0x000000ff
        /*0274*/ 	.word	0x00000098
        /*0278*/ 	.short	0x0100
        /*027a*/ 	.byte	0x04
	.zero		1


	//   ....[23]....
        /*027c*/ 	.word	0x000008b0
        /*0280*/ 	.word	0x000000ff
        /*0284*/ 	.word	0x000000b8
        /*0288*/ 	.short	0x0100
        /*028a*/ 	.byte	0x04
	.zero		1


	//   ....[24]....
        /*028c*/ 	.word	0x000009a0
        /*0290*/ 	.word	0x000000ff
        /*0294*/ 	.word	0x000000c0
        /*0298*/ 	.short	0x0100
        /*029a*/ 	.byte	0x06
	.zero		1


	//   ....[25]....
        /*029c*/ 	.word	0x000009b0
        /*02a0*/ 	.word	0x000000ff
        /*02a4*/ 	.word	0x000000c8
        /*02a8*/ 	.short	0x0100
        /*02aa*/ 	.byte	0x06
	.zero		1


	//   ....[26]....
        /*02ac*/ 	.word	0x00000af0
        /*02b0*/ 	.word	0x000000ff
        /*02b4*/ 	.word	0x000000d0
        /*02b8*/ 	.short	0x0100
        /*02ba*/ 	.byte	0x06
	.zero		1


	//   ....[27]....
        /*02bc*/ 	.word	0x00000b00
        /*02c0*/ 	.word	0x000000ff
        /*02c4*/ 	.word	0x000000e0
        /*02c8*/ 	.short	0x0100
        /*02ca*/ 	.byte	0x06
	.zero		1


	//   ....[28]....
        /*02cc*/ 	.word	0x00000b10
        /*02d0*/ 	.word	0x000000ff
        /*02d4*/ 	.word	0x000000d8
        /*02d8*/ 	.short	0x0100
        /*02da*/ 	.byte	0x06
	.zero		1


	//   ....[29]....
        /*02dc*/ 	.word	0x00000b20
        /*02e0*/ 	.word	0x000000ff
        /*02e4*/ 	.word	0x000000e8
        /*02e8*/ 	.short	0x0100
        /*02ea*/ 	.byte	0x06
	.zero		1


	//   ....[30]....
        /*02ec*/ 	.word	0x00000c50
        /*02f0*/ 	.word	0x000000ff
        /*02f4*/ 	.word	0x000000f0
        /*02f8*/ 	.short	0x0100
        /*02fa*/ 	.byte	0x04
	.zero		1


	//   ....[31]....
        /*02fc*/ 	.word	0x00000c60
        /*0300*/ 	.word	0x000000ff
        /*0304*/ 	.word	0x00000110
        /*0308*/ 	.short	0x0100
        /*030a*/ 	.byte	0x04
	.zero		1


	//   ....[32]....
        /*030c*/ 	.word	0x00000c70
        /*0310*/ 	.word	0x000000ff
        /*0314*/ 	.word	0x000000f8
        /*0318*/ 	.short	0x0100
        /*031a*/ 	.byte	0x04
	.zero		1


	//   ....[33]....
        /*031c*/ 	.word	0x00000c80
        /*0320*/ 	.word	0x000000ff
        /*0324*/ 	.word	0x00000118
        /*0328*/ 	.short	0x0100
        /*032a*/ 	.byte	0x04
	.zero		1


	//   ....[34]....
        /*032c*/ 	.word	0x00000c90
        /*0330*/ 	.word	0x000000ff
        /*0334*/ 	.word	0x00000100
        /*0338*/ 	.short	0x0100
        /*033a*/ 	.byte	0x04
	.zero		1


	//   ....[35]....
        /*033c*/ 	.word	0x00000ca0
        /*0340*/ 	.word	0x000000ff
        /*0344*/ 	.word	0x00000120
        /*0348*/ 	.short	0x0100
        /*034a*/ 	.byte	0x04
	.zero		1


	//   ....[36]....
        /*034c*/ 	.word	0x00000cb0
        /*0350*/ 	.word	0x000000ff
        /*0354*/ 	.word	0x00000108
        /*0358*/ 	.short	0x0100
        /*035a*/ 	.byte	0x04
	.zero		1


	//   ....[37]....
        /*035c*/ 	.word	0x00000cc0
        /*0360*/ 	.word	0x000000ff
        /*0364*/ 	.word	0x00000128
        /*0368*/ 	.short	0x0100
        /*036a*/ 	.byte	0x04
	.zero		1


	//   ....[38]....
        /*036c*/ 	.word	0x00000db0
        /*0370*/ 	.word	0x000000ff
        /*0374*/ 	.word	0x00000130
        /*0378*/ 	.short	0x0100
        /*037a*/ 	.byte	0x04
	.zero		1


	//   ....[39]....
        /*037c*/ 	.word	0x00000dc0
        /*0380*/ 	.word	0x000000ff
        /*0384*/ 	.word	0x00000140
        /*0388*/ 	.short	0x0100
        /*038a*/ 	.byte	0x04
	.zero		1


	//   ....[40]....
        /*038c*/ 	.word	0x00000dd0
        /*0390*/ 	.word	0x000000ff
        /*0394*/ 	.word	0x00000138
        /*0398*/ 	.short	0x0100
        /*039a*/ 	.byte	0x04
	.zero		1


	//   ....[41]....
        /*039c*/ 	.word	0x00000de0
        /*03a0*/ 	.word	0x000000ff
        /*03a4*/ 	.word	0x00000148
        /*03a8*/ 	.short	0x0100
        /*03aa*/ 	.byte	0x04
	.zero		1


	//   ....[42]....
        /*03ac*/ 	.word	0x00001950
        /*03b0*/ 	.word	0x00000000
        /*03b4*/ 	.word	0x00000140
        /*03b8*/ 	.short	0x010a
        /*03ba*/ 	.byte	0xff
	.zero		1


	//   ....[43]....
        /*03bc*/ 	.word	0x00001980
        /*03c0*/ 	.word	0x00000000
        /*03c4*/ 	.word	0x00000130
        /*03c8*/ 	.short	0x0101
        /*03ca*/ 	.byte	0xff
	.zero		1


	//   ....[44]....
        /*03cc*/ 	.word	0x00001a30
        /*03d0*/ 	.word	0x000000ff
        /*03d4*/ 	.word	0x00000040
        /*03d8*/ 	.short	0x010a
        /*03da*/ 	.byte	0x04
	.zero		1


	//   ....[45]....
        /*03dc*/ 	.word	0x00001ab0
        /*03e0*/ 	.word	0x000000ff
        /*03e4*/ 	.word	0x00000040
        /*03e8*/ 	.short	0x010a
        /*03ea*/ 	.byte	0x21
	.zero		1


	//   ....[46]....
        /*03ec*/ 	.word	0x00001c40
        /*03f0*/ 	.word	0x000000ff
        /*03f4*/ 	.word	0x00000040
        /*03f8*/ 	.short	0x010a
        /*03fa*/ 	.byte	0x06
	.zero		1


	//   ....[47]....
        /*03fc*/ 	.word	0x00001d50
        /*0400*/ 	.word	0x000000ff
        /*0404*/ 	.word	0x000000c8
        /*0408*/ 	.short	0x0101
        /*040a*/ 	.byte	0x0d
	.zero		1


	//   ....[48]....
        /*040c*/ 	.word	0x00001d70
        /*0410*/ 	.word	0x000000ff
        /*0414*/ 	.word	0x00000040
        /*0418*/ 	.short	0x010a
        /*041a*/ 	.byte	0x04
	.zero		1


	//   ....[49]....
        /*041c*/ 	.word	0x00001df0
        /*0420*/ 	.word	0x000000ff
        /*0424*/ 	.word	0x00000040
        /*0428*/ 	.short	0x010a
        /*042a*/ 	.byte	0x09
	.zero		1


	//   ....[50]....
        /*042c*/ 	.word	0x00001f90
        /*0430*/ 	.word	0x000000ff
        /*0434*/ 	.word	0x00000040
        /*0438*/ 	.short	0x010a
        /*043a*/ 	.byte	0x07
	.zero		1


	//   ....[51]....
        /*043c*/ 	.word	0x000020c0
        /*0440*/ 	.word	0x00000003
        /*0444*/ 	.word	0x000000d0
        /*0448*/ 	.short	0x010a
        /*044a*/ 	.byte	0xff
	.zero		1


	//   ....[52]....
        /*044c*/ 	.word	0x00002210
        /*0450*/ 	.word	0x00000000
        /*0454*/ 	.word	0x00000000
        /*0458*/ 	.short	0x0101
        /*045a*/ 	.byte	0xff
	.zero		1


	//   ....[53]....
        /*045c*/ 	.word	0x000027d0
        /*0460*/ 	.word	0x000000ff
        /*0464*/ 	.word	0x00000000
        /*0468*/ 	.short	0x010a
        /*046a*/ 	.byte	0x04
	.zero		1


	//   ....[54]....
        /*046c*/ 	.word	0x00002860
        /*0470*/ 	.word	0x000000ff
        /*0474*/ 	.word	0x00000000
        /*0478*/ 	.short	0x010a
        /*047a*/ 	.byte	0x05
	.zero		1


	//   ....[55]....
        /*047c*/ 	.word	0x000028f0
        /*0480*/ 	.word	0x000000ff
        /*0484*/ 	.word	0x00000000
        /*0488*/ 	.short	0x010a
        /*048a*/ 	.byte	0x05
	.zero		1


	//   ....[56]....
        /*048c*/ 	.word	0x00002980
        /*0490*/ 	.word	0x000000ff
        /*0494*/ 	.word	0x00000000
        /*0498*/ 	.short	0x010a
        /*049a*/ 	.byte	0x05
	.zero		1


	//   ....[57]....
        /*049c*/ 	.word	0x00002a10
        /*04a0*/ 	.word	0x000000ff
        /*04a4*/ 	.word	0x00000000
        /*04a8*/ 	.short	0x010a
        /*04aa*/ 	.byte	0x05
	.zero		1


	//   ....[58]....
        /*04ac*/ 	.word	0x00002aa0
        /*04b0*/ 	.word	0x000000ff
        /*04b4*/ 	.word	0x00000000
        /*04b8*/ 	.short	0x010a
        /*04ba*/ 	.byte	0x05
	.zero		1


	//   ....[59]....
        /*04bc*/ 	.word	0x00002b30
        /*04c0*/ 	.word	0x000000ff
        /*04c4*/ 	.word	0x00000000
        /*04c8*/ 	.short	0x010a
        /*04ca*/ 	.byte	0x05
	.zero		1


	//   ....[60]....
        /*04cc*/ 	.word	0x00002bd0
        /*04d0*/ 	.word	0x00000000
        /*04d4*/ 	.word	0x00000000
        /*04d8*/ 	.short	0x010a
        /*04da*/ 	.byte	0xff
	.zero		1


	//   ....[61]....
        /*04dc*/ 	.word	0x00002d10
        /*04e0*/ 	.word	0x00000002
        /*04e4*/ 	.word	0x00000130
        /*04e8*/ 	.short	0x010a
        /*04ea*/ 	.byte	0xff
	.zero		1


	//   ....[62]....
        /*04ec*/ 	.word	0x00002d80
        /*04f0*/ 	.word	0x00000002
        /*04f4*/ 	.word	0x00000000
        /*04f8*/ 	.short	0x0101
        /*04fa*/ 	.byte	0xff
	.zero		1


	//   ....[63]....
        /*04fc*/ 	.word	0x00002da0
        /*0500*/ 	.word	0x000000ff
        /*0504*/ 	.word	0x000000e0
        /*0508*/ 	.short	0x010a
        /*050a*/ 	.byte	0x04
	.zero		1


	//   ....[64]....
        /*050c*/ 	.word	0x00002ec0
        /*0510*/ 	.word	0x00000002
        /*0514*/ 	.word	0x000000d0
        /*0518*/ 	.short	0x010a
        /*051a*/ 	.byte	0xff
	.zero		1


	//   ....[65]....
        /*051c*/ 	.word	0x00002fc0
        /*0520*/ 	.word	0x00000002
        /*0524*/ 	.word	0x00000000
        /*0528*/ 	.short	0x0101
        /*052a*/ 	.byte	0xff
	.zero		1


	//   ....[66]....
        /*052c*/ 	.word	0x00003050
        /*0530*/ 	.word	0x000000ff
        /*0534*/ 	.word	0x000000e0
        /*0538*/ 	.short	0x0106
        /*053a*/ 	.byte	0x04
	.zero		1


	//   ....[67]....
        /*053c*/ 	.word	0x00003070
        /*0540*/ 	.word	0x000000ff
        /*0544*/ 	.word	0x000000e0
        /*0548*/ 	.short	0x010a
        /*054a*/ 	.byte	0x04
	.zero		1


	//   ....[68]....
        /*054c*/ 	.word	0x00003100
        /*0550*/ 	.word	0x000000ff
        /*0554*/ 	.word	0x000000e0
        /*0558*/ 	.short	0x0106
        /*055a*/ 	.byte	0x07
	.zero		1


	//   ....[69]....
        /*055c*/ 	.word	0x00003140
        /*0560*/ 	.word	0x00000000
        /*0564*/ 	.word	0x000000e0
        /*0568*/ 	.short	0x010a
        /*056a*/ 	.byte	0xff
	.zero		1


	//   ....[70]....
        /*056c*/ 	.word	0x000036a0
        /*0570*/ 	.word	0x00000000
        /*0574*/ 	.word	0x000000d0
        /*0578*/ 	.short	0x010a
        /*057a*/ 	.byte	0xff
	.zero		1


	//   ....[71]....
        /*057c*/ 	.word	0x000037a0
        /*0580*/ 	.word	0x00000003
        /*0584*/ 	.word	0x00000000
        /*0588*/ 	.short	0x0101
        /*058a*/ 	.byte	0xff
	.zero		1


	//   ....[72]....
        /*058c*/ 	.word	0x000037b0
        /*0590*/ 	.word	0x000000ff
        /*0594*/ 	.word	0x00000000
        /*0598*/ 	.short	0x010a
        /*059a*/ 	.byte	0x04
	.zero		1


	//   ....[73]....
        /*059c*/ 	.word	0x00003830
        /*05a0*/ 	.word	0x000000ff
        /*05a4*/ 	.word	0x00000110
        /*05a8*/ 	.short	0x010a
        /*05aa*/ 	.byte	0x1f
	.zero		1


	//   ....[74]....
        /*05ac*/ 	.word	0x00003910
        /*05b0*/ 	.word	0x000000ff
        /*05b4*/ 	.word	0x00000000
        /*05b8*/ 	.short	0x010a
        /*05ba*/ 	.byte	0x05
	.zero		1


	//   ....[75]....
        /*05bc*/ 	.word	0x00003a50
        /*05c0*/ 	.word	0x000000ff
        /*05c4*/ 	.word	0x00000000
        /*05c8*/ 	.short	0x010a
        /*05ca*/ 	.byte	0x04
	.zero		1


	//   ....[76]....
        /*05cc*/ 	.word	0x00003ce0
        /*05d0*/ 	.word	0x000000ff
        /*05d4*/ 	.word	0x00000000
        /*05d8*/ 	.short	0x010a
        /*05da*/ 	.byte	0x04
	.zero		1


	//   ....[77]....
        /*05dc*/ 	.word	0x00003d70
        /*05e0*/ 	.word	0x000000ff
        /*05e4*/ 	.word	0x00000000
        /*05e8*/ 	.short	0x010a
        /*05ea*/ 	.byte	0x05
	.zero		1


	//   ....[78]....
        /*05ec*/ 	.word	0x00003e00
        /*05f0*/ 	.word	0x000000ff
        /*05f4*/ 	.word	0x00000000
        /*05f8*/ 	.short	0x010a
        /*05fa*/ 	.byte	0x05
	.zero		1


	//   ....[79]....
        /*05fc*/ 	.word	0x00003e90
        /*0600*/ 	.word	0x000000ff
        /*0604*/ 	.word	0x00000000
        /*0608*/ 	.short	0x010a
        /*060a*/ 	.byte	0x04
	.zero		1


	//   ....[80]....
        /*060c*/ 	.word	0x000043f0
        /*0610*/ 	.word	0x00000008
        /*0614*/ 	.word	0x000000d0
        /*0618*/ 	.short	0x010a
        /*061a*/ 	.byte	0xff
	.zero		1


	//   ....[81]....
        /*061c*/ 	.word	0x00004560
        /*0620*/ 	.word	0x00000000
        /*0624*/ 	.word	0x00000000
        /*0628*/ 	.short	0x0101
        /*062a*/ 	.byte	0xff
	.zero		1


	//   ....[82]....
        /*062c*/ 	.word	0x00004a40
        /*0630*/ 	.word	0x000000ff
        /*0634*/ 	.word	0x000000c8
        /*0638*/ 	.short	0x010a
        /*063a*/ 	.byte	0x15
	.zero		1


	//   ....[83]....
        /*063c*/ 	.word	0x00004bd0
        /*0640*/ 	.word	0x000000ff
        /*0644*/ 	.word	0x000000a0
        /*0648*/ 	.short	0x010a
        /*064a*/ 	.byte	0x15
	.zero		1


	//   ....[84]....
        /*064c*/ 	.word	0x00004d20
        /*0650*/ 	.word	0x000000ff
        /*0654*/ 	.word	0x00000080
        /*0658*/ 	.short	0x010b
        /*065a*/ 	.byte	0x15
	.zero		1


	//   ....[85]....
        /*065c*/ 	.word	0x00004d30
        /*0660*/ 	.word	0x000000ff
        /*0664*/ 	.word	0x00000000
        /*0668*/ 	.short	0x0101
        /*066a*/ 	.byte	0x32
	.zero		1


	//   ....[86]....
        /*066c*/ 	.word	0x00004d40
        /*0670*/ 	.word	0x000000ff
        /*0674*/ 	.word	0x000000a8
        /*0678*/ 	.short	0x010a
        /*067a*/ 	.byte	0x15
	.zero		1


	//   ....[87]....
        /*067c*/ 	.word	0x00004e90
        /*0680*/ 	.word	0x000000ff
        /*0684*/ 	.word	0x00000088
        /*0688*/ 	.short	0x010b
        /*068a*/ 	.byte	0x15
	.zero		1


	//   ....[88]....
        /*068c*/ 	.word	0x00004ea0
        /*0690*/ 	.word	0x000000ff
        /*0694*/ 	.word	0x00000000
        /*0698*/ 	.short	0x0101
        /*069a*/ 	.byte	0x31
	.zero		1


	//   ....[89]....
        /*069c*/ 	.word	0x00004eb0
        /*06a0*/ 	.word	0x000000ff
        /*06a4*/ 	.word	0x000000b0
        /*06a8*/ 	.short	0x010a
        /*06aa*/ 	.byte	0x15
	.zero		1


	//   ....[90]....
        /*06ac*/ 	.word	0x00005010
        /*06b0*/ 	.word	0x000000ff
        /*06b4*/ 	.word	0x00000090
        /*06b8*/ 	.short	0x010b
        /*06ba*/ 	.byte	0x15
	.zero		1


	//   ....[91]....
        /*06bc*/ 	.word	0x00005020
        /*06c0*/ 	.word	0x000000ff
        /*06c4*/ 	.word	0x00000000
        /*06c8*/ 	.short	0x0101
        /*06ca*/ 	.byte	0x30
	.zero		1


	//   ....[92]....
        /*06cc*/ 	.word	0x00005030
        /*06d0*/ 	.word	0x000000ff
        /*06d4*/ 	.word	0x000000b8
        /*06d8*/ 	.short	0x010a
        /*06da*/ 	.byte	0x15
	.zero		1


	//   ....[93]....
        /*06dc*/ 	.word	0x00005230
        /*06e0*/ 	.word	0x000000ff
        /*06e4*/ 	.word	0x00000098
        /*06e8*/ 	.short	0x010b
        /*06ea*/ 	.byte	0x15
	.zero		1


	//   ....[94]....
        /*06ec*/ 	.word	0x00005240
        /*06f0*/ 	.word	0x000000ff
        /*06f4*/ 	.word	0x00000000
        /*06f8*/ 	.short	0x0101
        /*06fa*/ 	.byte	0x2b
	.zero		1


	//   ....[95]....
        /*06fc*/ 	.word	0x00005270
        /*0700*/ 	.word	0x000000ff
        /*0704*/ 	.word	0x000000a0
        /*0708*/ 	.short	0x010a
        /*070a*/ 	.byte	0x15
	.zero		1


	//   ....[96]....
        /*070c*/ 	.word	0x00005290
        /*0710*/ 	.word	0x000000ff
        /*0714*/ 	.word	0x000000a8
        /*0718*/ 	.short	0x010a
        /*071a*/ 	.byte	0x15
	.zero		1


	//   ....[97]....
        /*071c*/ 	.word	0x000052b0
        /*0720*/ 	.word	0x000000ff
        /*0724*/ 	.word	0x000000b0
        /*0728*/ 	.short	0x010a
        /*072a*/ 	.byte	0x15
	.zero		1


	//   ....[98]....
        /*072c*/ 	.word	0x000052f0
        /*0730*/ 	.word	0x00000000
        /*0734*/ 	.word	0x000000b8
        /*0738*/ 	.short	0x010a
        /*073a*/ 	.byte	0xff
	.zero		1


	//   ....[99]....
        /*073c*/ 	.word	0x00005630
        /*0740*/ 	.word	0x00000003
        /*0744*/ 	.word	0x000000d0
        /*0748*/ 	.short	0x010a
        /*074a*/ 	.byte	0xff
	.zero		1


	//   ....[100]....
        /*074c*/ 	.word	0x000057b0
        /*0750*/ 	.word	0x00000000
        /*0754*/ 	.word	0x00000000
        /*0758*/ 	.short	0x0101
        /*075a*/ 	.byte	0xff
	.zero		1


	//   ....[101]....
        /*075c*/ 	.word	0x000062d0
        /*0760*/ 	.word	0x000000ff
        /*0764*/ 	.word	0x00000080
        /*0768*/ 	.short	0x010a
        /*076a*/ 	.byte	0x2c
	.zero		1


	//   ....[102]....
        /*076c*/ 	.word	0x00006310
        /*0770*/ 	.word	0x0000001a
        /*0774*/ 	.word	0x000000f0
        /*0778*/ 	.short	0x010a
        /*077a*/ 	.byte	0xff
	.zero		1


	//   ....[103]....
        /*077c*/ 	.word	0x00006420
        /*0780*/ 	.word	0x000000ff
        /*0784*/ 	.word	0x00000080
        /*0788*/ 	.short	0x010a
        /*078a*/ 	.byte	0x2c
	.zero		1


	//   ....[104]....
        /*078c*/ 	.word	0x00006500
        /*0790*/ 	.word	0x0000001a
        /*0794*/ 	.word	0x000000f0
        /*0798*/ 	.short	0x010a
        /*079a*/ 	.byte	0xff
	.zero		1


	//   ....[105]....
        /*079c*/ 	.word	0x00006c30
        /*07a0*/ 	.word	0x00000000
        /*07a4*/ 	.word	0x00000000
        /*07a8*/ 	.short	0x0101
        /*07aa*/ 	.byte	0xff
	.zero		1


	//   ....[106]....
        /*07ac*/ 	.word	0x00006c40
        /*07b0*/ 	.word	0x00000004
        /*07b4*/ 	.word	0x00000080
        /*07b8*/ 	.short	0x010a
        /*07ba*/ 	.byte	0xff
	.zero		1


	//   ....[107]....
        /*07bc*/ 	.word	0x00006d00
        /*07c0*/ 	.word	0x00000004
        /*07c4*/ 	.word	0x00000080
        /*07c8*/ 	.short	0x010a
        /*07ca*/ 	.byte	0xff
	.zero		1


	//   ....[108]....
        /*07cc*/ 	.word	0x000074c0
        /*07d0*/ 	.word	0x00000000
        /*07d4*/ 	.word	0x00000000
        /*07d8*/ 	.short	0x0101
        /*07da*/ 	.byte	0xff
	.zero		1


	//   ....[109]....
        /*07dc*/ 	.word	0x000074e0
        /*07e0*/ 	.word	0x00000002
        /*07e4*/ 	.word	0x00000080
        /*07e8*/ 	.short	0x010a
        /*07ea*/ 	.byte	0xff
	.zero		1


	//   ....[110]....
        /*07ec*/ 	.word	0x00007590
        /*07f0*/ 	.word	0x00000002
        /*07f4*/ 	.word	0x00000080
        /*07f8*/ 	.short	0x010a
        /*07fa*/ 	.byte	0xff
	.zero		1


	//   ....[111]....
        /*07fc*/ 	.word	0x00007d40
        /*0800*/ 	.word	0x00000000
        /*0804*/ 	.word	0x00000000
        /*0808*/ 	.short	0x0101
        /*080a*/ 	.byte	0xff
	.zero		1


	//   ....[112]....
        /*080c*/ 	.word	0x00007d60
        /*0810*/ 	.word	0x00000003
        /*0814*/ 	.word	0x00000080
        /*0818*/ 	.short	0x010a
        /*081a*/ 	.byte	0xff
	.zero		1


	//   ....[113]....
        /*081c*/ 	.word	0x00007e10
        /*0820*/ 	.word	0x00000003
        /*0824*/ 	.word	0x00000080
        /*0828*/ 	.short	0x010a
        /*082a*/ 	.byte	0xff
	.zero		1


	//   ....[114]....
        /*082c*/ 	.word	0x00008220
        /*0830*/ 	.word	0x000000ff
        /*0834*/ 	.word	0x00000000
        /*0838*/ 	.short	0x0101
        /*083a*/ 	.byte	0x04
	.zero		1


	//   ....[115]....
        /*083c*/ 	.word	0x00008630
        /*0840*/ 	.word	0x00000000
        /*0844*/ 	.word	0x00000000
        /*0848*/ 	.short	0x0101
        /*084a*/ 	.byte	0xff
	.zero		1


	//   ....[116]....
        /*084c*/ 	.word	0x000088e0
        /*0850*/ 	.word	0x000000ff
        /*0854*/ 	.word	0x00000000
        /*0858*/ 	.short	0x0101
        /*085a*/ 	.byte	0x04
	.zero		1


	//   ....[117]....
        /*085c*/ 	.word	0x00008900
        /*0860*/ 	.word	0x00000000
        /*0864*/ 	.word	0x00000140
        /*0868*/ 	.short	0x010a
        /*086a*/ 	.byte	0xff
	.zero		1


	//   ....[118]....
        /*086c*/ 	.word	0x00008960
        /*0870*/ 	.word	0x00000000
        /*0874*/ 	.word	0x00000040
        /*0878*/ 	.short	0x010a
        /*087a*/ 	.byte	0xff
	.zero		1


	//   ....[119]....
        /*087c*/ 	.word	0x000089c0
        /*0880*/ 	.word	0x00000000
        /*0884*/ 	.word	0x00000040
        /*0888*/ 	.short	0x010a
        /*088a*/ 	.byte	0xff
	.zero		1


	//   ....[120]....
        /*088c*/ 	.word	0x00008a10
        /*0890*/ 	.word	0x00000003
        /*0894*/ 	.word	0x000000d0
        /*0898*/ 	.short	0x010a
        /*089a*/ 	.byte	0xff
	.zero		1


	//   ....[121]....
        /*089c*/ 	.word	0x00008a70
        /*08a0*/ 	.word	0x00000000
        /*08a4*/ 	.word	0x00000000
        /*08a8*/ 	.short	0x010a
        /*08aa*/ 	.byte	0xff
	.zero		1


	//   ....[122]....
        /*08ac*/ 	.word	0x00008ad0
        /*08b0*/ 	.word	0x00000000
        /*08b4*/ 	.word	0x00000000
        /*08b8*/ 	.short	0x010a
        /*08ba*/ 	.byte	0xff
	.zero		1


	//   ....[123]....
        /*08bc*/ 	.word	0x00008b30
        /*08c0*/ 	.word	0x00000000
        /*08c4*/ 	.word	0x00000000
        /*08c8*/ 	.short	0x010a
        /*08ca*/ 	.byte	0xff
	.zero		1


	//   ....[124]....
        /*08cc*/ 	.word	0x00008b90
        /*08d0*/ 	.word	0x00000000
        /*08d4*/ 	.word	0x00000000
        /*08d8*/ 	.short	0x010a
        /*08da*/ 	.byte	0xff
	.zero		1


	//   ....[125]....
        /*08dc*/ 	.word	0x00008bf0
        /*08e0*/ 	.word	0x00000000
        /*08e4*/ 	.word	0x00000000
        /*08e8*/ 	.short	0x010a
        /*08ea*/ 	.byte	0xff
	.zero		1


	//   ....[126]....
        /*08ec*/ 	.word	0x00008c50
        /*08f0*/ 	.word	0x00000000
        /*08f4*/ 	.word	0x00000000
        /*08f8*/ 	.short	0x010a
        /*08fa*/ 	.byte	0xff
	.zero		1


	//   ....[127]....
        /*08fc*/ 	.word	0x00008cb0
        /*0900*/ 	.word	0x00000000
        /*0904*/ 	.word	0x00000000
        /*0908*/ 	.short	0x010a
        /*090a*/ 	.byte	0xff
	.zero		1


	//   ....[128]....
        /*090c*/ 	.word	0x00008d00
        /*0910*/ 	.word	0x00000002
        /*0914*/ 	.word	0x00000130
        /*0918*/ 	.short	0x010a
        /*091a*/ 	.byte	0xff
	.zero		1


	//   ....[129]....
        /*091c*/ 	.word	0x00008d60
        /*0920*/ 	.word	0x00000002
        /*0924*/ 	.word	0x000000e0
        /*0928*/ 	.short	0x010a
        /*092a*/ 	.byte	0xff
	.zero		1


	//   ....[130]....
        /*092c*/ 	.word	0x00008db0
        /*0930*/ 	.word	0x00000002
        /*0934*/ 	.word	0x000000d0
        /*0938*/ 	.short	0x010a
        /*093a*/ 	.byte	0xff
	.zero		1


	//   ....[131]....
        /*093c*/ 	.word	0x00008e10
        /*0940*/ 	.word	0x00000000
        /*0944*/ 	.word	0x000000e0
        /*0948*/ 	.short	0x010a
        /*094a*/ 	.byte	0xff
	.zero		1


	//   ....[132]....
        /*094c*/ 	.word	0x00008e60
        /*0950*/ 	.word	0x00000000
        /*0954*/ 	.word	0x000000d0
        /*0958*/ 	.short	0x010a
        /*095a*/ 	.byte	0xff
	.zero		1


	//   ....[133]....
        /*095c*/ 	.word	0x00008ec0
        /*0960*/ 	.word	0x00000002
        /*0964*/ 	.word	0x00000110
        /*0968*/ 	.short	0x010a
        /*096a*/ 	.byte	0xff
	.zero		1


	//   ....[134]....
        /*096c*/ 	.word	0x00008f20
        /*0970*/ 	.word	0x00000000
        /*0974*/ 	.word	0x00000000
        /*0978*/ 	.short	0x010a
        /*097a*/ 	.byte	0xff
	.zero		1


	//   ....[135]....
        /*097c*/ 	.word	0x00008f80
        /*0980*/ 	.word	0x00000000
        /*0984*/ 	.word	0x00000000
        /*0988*/ 	.short	0x010a
        /*098a*/ 	.byte	0xff
	.zero		1


	//   ....[136]....
        /*098c*/ 	.word	0x00008fe0
        /*0990*/ 	.word	0x00000000
        /*0994*/ 	.word	0x00000000
        /*0998*/ 	.short	0x010a
        /*099a*/ 	.byte	0xff
	.zero		1


	//   ....[137]....
        /*099c*/ 	.word	0x00009040
        /*09a0*/ 	.word	0x00000000
        /*09a4*/ 	.word	0x00000000
        /*09a8*/ 	.short	0x010a
        /*09aa*/ 	.byte	0xff
	.zero		1


	//   ....[138]....
        /*09ac*/ 	.word	0x000090a0
        /*09b0*/ 	.word	0x00000000
        /*09b4*/ 	.word	0x00000000
        /*09b8*/ 	.short	0x010a
        /*09ba*/ 	.byte	0xff
	.zero		1


	//   ....[139]....
        /*09bc*/ 	.word	0x000090f0
        /*09c0*/ 	.word	0x00000008
        /*09c4*/ 	.word	0x000000d0
        /*09c8*/ 	.short	0x010a
        /*09ca*/ 	.byte	0xff
	.zero		1


	//   ....[140]....
        /*09cc*/ 	.word	0x00009150
        /*09d0*/ 	.word	0x00000000
        /*09d4*/ 	.word	0x000000c8
        /*09d8*/ 	.short	0x010a
        /*09da*/ 	.byte	0xff
	.zero		1


	//   ....[141]....
        /*09dc*/ 	.word	0x000091b0
        /*09e0*/ 	.word	0x00000000
        /*09e4*/ 	.word	0x000000a0
        /*09e8*/ 	.short	0x010a
        /*09ea*/ 	.byte	0xff
	.zero		1


	//   ....[142]....
        /*09ec*/ 	.word	0x00009210
        /*09f0*/ 	.word	0x00000000
        /*09f4*/ 	.word	0x000000a8
        /*09f8*/ 	.short	0x010a
        /*09fa*/ 	.byte	0xff
	.zero		1


	//   ....[143]....
        /*09fc*/ 	.word	0x00009270
        /*0a00*/ 	.word	0x00000000
        /*0a04*/ 	.word	0x000000b0
        /*0a08*/ 	.short	0x010a
        /*0a0a*/ 	.byte	0xff
	.zero		1


	//   ....[144]....
        /*0a0c*/ 	.word	0x000092d0
        /*0a10*/ 	.word	0x00000000
        /*0a14*/ 	.word	0x000000b8
        /*0a18*/ 	.short	0x010a
        /*0a1a*/ 	.byte	0xff
	.zero		1


	//   ....[145]....
        /*0a1c*/ 	.word	0x00009330
        /*0a20*/ 	.word	0x00000000
        /*0a24*/ 	.word	0x000000a0
        /*0a28*/ 	.short	0x010a
        /*0a2a*/ 	.byte	0xff
	.zero		1


	//   ....[146]....
        /*0a2c*/ 	.word	0x00009390
        /*0a30*/ 	.word	0x00000000
        /*0a34*/ 	.word	0x000000a8
        /*0a38*/ 	.short	0x010a
        /*0a3a*/ 	.byte	0xff
	.zero		1


	//   ....[147]....
        /*0a3c*/ 	.word	0x000093f0
        /*0a40*/ 	.word	0x00000000
        /*0a44*/ 	.word	0x000000b0
        /*0a48*/ 	.short	0x010a
        /*0a4a*/ 	.byte	0xff
	.zero		1


	//   ....[148]....
        /*0a4c*/ 	.word	0x00009440
        /*0a50*/ 	.word	0x00000003
        /*0a54*/ 	.word	0x000000d0
        /*0a58*/ 	.short	0x010a
        /*0a5a*/ 	.byte	0xff
	.zero		1


	//   ....[149]....
        /*0a5c*/ 	.word	0x000094a0
        /*0a60*/ 	.word	0x00000000
        /*0a64*/ 	.word	0x00000080
        /*0a68*/ 	.short	0x010a
        /*0a6a*/ 	.byte	0xff
	.zero		1


	//   ....[150]....
        /*0a6c*/ 	.word	0x000094f0
        /*0a70*/ 	.word	0x0000001a
        /*0a74*/ 	.word	0x000000f0
        /*0a78*/ 	.short	0x010a
        /*0a7a*/ 	.byte	0xff
	.zero		1


	//   ....[151]....
        /*0a7c*/ 	.word	0x00009540
        /*0a80*/ 	.word	0x00000004
        /*0a84*/ 	.word	0x00000080
        /*0a88*/ 	.short	0x010a
        /*0a8a*/ 	.byte	0xff
	.zero		1


	//   ....[152]....
        /*0a8c*/ 	.word	0x00009590
        /*0a90*/ 	.word	0x00000002
        /*0a94*/ 	.word	0x00000080
        /*0a98*/ 	.short	0x010a
        /*0a9a*/ 	.byte	0xff
	.zero		1


	//   ....[153]....
        /*0a9c*/ 	.word	0x000095e0
        /*0aa0*/ 	.word	0x00000003
        /*0aa4*/ 	.word	0x00000080
        /*0aa8*/ 	.short	0x010a
        /*0aaa*/ 	.byte	0xff
	.zero		1


	//----- nvinfo : EIATTR_NUM_MBARRIERS
	.align		4
.L_47:
        /*0aac*/ 	.byte	0x03, 0x38
        /*0aae*/ 	.short	0x002a


	//----- nvinfo : EIATTR_EXIT_INSTR_OFFSETS
	.align		4
        /*0ab0*/ 	.byte	0x04, 0x1c
        /*0ab2*/ 	.short	(.L_49 - .L_48)


	//   ....[0]....
.L_48:
        /*0ab4*/ 	.word	0x00002c00


	//   ....[1]....
        /*0ab8*/ 	.word	0x00003110


	//   ....[2]....
        /*0abc*/ 	.word	0x00003170


	//   ....[3]....
        /*0ac0*/ 	.word	0x000040f0


	//   ....[4]....
        /*0ac4*/ 	.word	0x00005320


	//   ....[5]....
        /*0ac8*/ 	.word	0x00005360


	//   ....[6]....
        /*0acc*/ 	.word	0x000087c0


	//   ....[7]....
        /*0ad0*/ 	.word	0x00008840


	//   ....[8]....
        /*0ad4*/ 	.word	0x00008870


	//   ....[9]....
        /*0ad8*/ 	.word	0x000088f0


	//----- nvinfo : EIATTR_MAX_THREADS
	.align		4
.L_49:
        /*0adc*/ 	.byte	0x04, 0x05
        /*0ade*/ 	.short	(.L_51 - .L_50)
.L_50:
        /*0ae0*/ 	.word	0x00000100
        /*0ae4*/ 	.word	0x00000001
        /*0ae8*/ 	.word	0x00000001


	//----- nvinfo : EIATTR_CRS_STACK_SIZE
	.align		4
.L_51:
        /*0aec*/ 	.byte	0x04, 0x1e
        /*0aee*/ 	.short	(.L_53 - .L_52)
.L_52:
        /*0af0*/ 	.word	0x00000000


	//----- nvinfo : EIATTR_CBANK_PARAM_SIZE
	.align		4
.L_53:
        /*0af4*/ 	.byte	0x03, 0x19
        /*0af6*/ 	.short	0x0800


	//----- nvinfo : EIATTR_PARAM_CBANK
	.align		4
        /*0af8*/ 	.byte	0x04, 0x0a
        /*0afa*/ 	.short	(.L_55 - .L_54)
	.align		4
.L_54:
        /*0afc*/ 	.word	index@(.nv.constant0._ZN7cutlass13device_kernelINS_4gemm6kernel13GemmUniversalIN4cute5tupleIJiiiiEEENS1_10collective13CollectiveMmaINS1_35MainloopSm100TmaUmmaWarpSpecializedILi8ELi2ELi4ENS5_IJNS4_1CILi2EEENSA_ILi1EEESC_EEEEENS5_IJNSA_ILi64EEENSA_ILi128EEESF_EEENS_6half_tENS5_IJlSC_lEEESI_SJ_NS4_8TiledMMAINS4_8MMA_AtomIJNS4_20SM100_MMA_F16BF16_SSISI_SI_fLi64ELi128ELNS4_4UMMA5MajorE0ELSO_0ELNSN_7ScaleInE0ELSP_0EEEEEENS4_6LayoutINS5_IJSC_SC_SC_EEENS5_IJNSA_ILi0EEESU_SU_EEEEENS5_IJNS4_10UnderscoreESX_SX_EEEEENS4_13SM90_TMA_LOADENS4_14ComposedLayoutINS4_7SwizzleILi3ELi4ELi3EEENS4_18smem_ptr_flag_bitsILi16EEENSS_INS5_IJNSA_ILi8EEESF_EEENS5_IJSF_SC_EEEEEEEvNS4_8identityENS4_23SM90_TMA_LOAD_MULTICASTES1A_vS1B_EENS_8epilogue10collective18CollectiveEpilogueINS1E_23Sm100TmaWarpSpecializedILi4ELi2ELi16ELb1ELb0EEEJSH_NS5_IJNSS_ISF_SC_EENSS_INSA_ILi32EEESC_EEEEESI_SJ_SI_SJ_NS1E_6fusion15FusionCallbacksIS1I_NS1N_17LinearCombinationISI_fSI_fLNS_15FloatRoundStyleE2EEESH_S1M_JEEENS4_5SM1004TMEM4LOAD26SM100_TMEM_LOAD_16dp256b4xES10_NS11_INS12_ILi2ELi4ELi3EEES15_NSS_INS5_IJS16_S1K_EEENS5_IJS1K_SC_EEEEEEENS4_17SM75_U32x4_LDSM_NENS4_14SM90_TMA_STOREES21_NS4_17SM90_U32x4_STSM_NENS4_39AutoVectorizingCopyWithAssumedAlignmentILi128EEEEEEvvEEEEvNT_6ParamsE)
        /*0b00*/ 	.short	0x0380
        /*0b02*/ 	.short	0x0800


	//----- nvinfo : EIATTR_SW_WAR
	.align		4
.L_55:
        /*0b04*/ 	.byte	0x04, 0x36
        /*0b06*/ 	.short	(.L_57 - .L_56)
.L_56:
        /*0b08*/ 	.word	0x00000008
.L_57:


//--------------------- .nv.callgraph             --------------------------
	.section	.nv.callgraph,"",@"SHT_CUDA_CALLGRAPH"
	.align	4
	.sectionentsize	8
	.align		4
        /*0000*/ 	.word	0x00000000
	.align		4
        /*0004*/ 	.word	0xffffffff
	.align		4
        /*0008*/ 	.word	index@(_ZN7cutlass13device_kernelINS_4gemm6kernel13GemmUniversalIN4cute5tupleIJiiiiEEENS1_10collective13CollectiveMmaINS1_35MainloopSm100TmaUmmaWarpSpecializedILi8ELi2ELi4ENS5_IJNS4_1CILi2EEENSA_ILi1EEESC_EEEEENS5_IJNSA_ILi64EEENSA_ILi128EEESF_EEENS_6half_tENS5_IJlSC_lEEESI_SJ_NS4_8TiledMMAINS4_8MMA_AtomIJNS4_20SM100_MMA_F16BF16_SSISI_SI_fLi64ELi128ELNS4_4UMMA5MajorE0ELSO_0ELNSN_7ScaleInE0ELSP_0EEEEEENS4_6LayoutINS5_IJSC_SC_SC_EEENS5_IJNSA_ILi0EEESU_SU_EEEEENS5_IJNS4_10UnderscoreESX_SX_EEEEENS4_13SM90_TMA_LOADENS4_14ComposedLayoutINS4_7SwizzleILi3ELi4ELi3EEENS4_18smem_ptr_flag_bitsILi16EEENSS_INS5_IJNSA_ILi8EEESF_EEENS5_IJSF_SC_EEEEEEEvNS4_8identityENS4_23SM90_TMA_LOAD_MULTICASTES1A_vS1B_EENS_8epilogue10collective18CollectiveEpilogueINS1E_23Sm100TmaWarpSpecializedILi4ELi2ELi16ELb1ELb0EEEJSH_NS5_IJNSS_ISF_SC_EENSS_INSA_ILi32EEESC_EEEEESI_SJ_SI_SJ_NS1E_6fusion15FusionCallbacksIS1I_NS1N_17LinearCombinationISI_fSI_fLNS_15FloatRoundStyleE2EEESH_S1M_JEEENS4_5SM1004TMEM4LOAD26SM100_TMEM_LOAD_16dp256b4xES10_NS11_INS12_ILi2ELi4ELi3EEES15_NSS_INS5_IJS16_S1K_EEENS5_IJS1K_SC_EEEEEEENS4_17SM75_U32x4_LDSM_NENS4_14SM90_TMA_STOREES21_NS4_17SM90_U32x4_STSM_NENS4_39AutoVectorizingCopyWithAssumedAlignmentILi128EEEEEEvvEEEEvNT_6ParamsE)
	.align		4
        /*000c*/ 	.word	index@(__assertfail)
	.align		4
        /*0010*/ 	.word	0x00000000
	.align		4
        /*0014*/ 	.word	0xfffffffe
	.align		4
        /*0018*/ 	.word	0x00000000
	.align		4
        /*001c*/ 	.word	0xfffffffd
	.align		4
        /*0020*/ 	.word	0x00000000
	.align		4
        /*0024*/ 	.word	0xfffffffc


//--------------------- .nv.constant4             --------------------------
	.section	.nv.constant4,"a",@progbits
	.align	8
	.align		8
.nv.constant4:
        /*0000*/ 	.dword	__assertfail
	.align		8
        /*0008*/ 	.dword	__unnamed_1
	.align		8
        /*0010*/ 	.dword	__unnamed_2
	.align		8
        /*0018*/ 	.dword	_ZN39_INTERNAL_ebeb99e3_4_k_cu_14a33fc1_69264cuda3std3__45__cpo5beginE
	.align		8
        /*0020*/ 	.dword	_ZN39_INTERNAL_ebeb99e3_4_k_cu_14a33fc1_69264cuda3std3__45__cpo3endE
	.align		8
        /*0028*/ 	.dword	_ZN39_INTERNAL_ebeb99e3_4_k_cu_14a33fc1_69264cuda3std3__45__cpo6cbeginE
	.align		8
        /*0030*/ 	.dword	_ZN39_INTERNAL_ebeb99e3_4_k_cu_14a33fc1_69264cuda3std3__45__cpo4cendE
	.align		8
        /*0038*/ 	.dword	_ZN39_INTERNAL_ebeb99e3_4_k_cu_14a33fc1_69264cuda3std3__441_GLOBAL__N__ebeb99e3_4_k_cu_14a33fc1_69266ignoreE
	.align		8
        /*0040*/ 	.dword	_ZN39_INTERNAL_ebeb99e3_4_k_cu_14a33fc1_69264cuda3std3__419piecewise_constructE
	.align		8
        /*0048*/ 	.dword	_ZN39_INTERNAL_ebeb99e3_4_k_cu_14a33fc1_69264cuda3std3__48in_placeE
	.align		8
        /*0050*/ 	.dword	_ZN39_INTERNAL_ebeb99e3_4_k_cu_14a33fc1_69264cuda3std6ranges3__45__cpo4swapE
	.align		8
        /*0058*/ 	.dword	_ZN39_INTERNAL_ebeb99e3_4_k_cu_14a33fc1_69264cuda3std6ranges3__45__cpo9iter_moveE
	.align		8
        /*0060*/ 	.dword	_ZN39_INTERNAL_ebeb99e3_4_k_cu_14a33fc1_69264cute7productE
	.align		8
        /*0068*/ 	.dword	_ZN39_INTERNAL_ebeb99e3_4_k_cu_14a33fc1_69264cute1_E
	.align		8
        /*0070*/ 	.dword	$str$25
	.align		8
        /*0078*/ 	.dword	$str$26
	.align		8
        /*0080*/ 	.dword	$str$27
	.align		8
        /*0088*/ 	.dword	$str$28


//--------------------- .text._ZN7cutlass13device_kernelINS_4gemm6kernel13GemmUniversalIN4cute5tupleIJiiiiEEENS1_10collective13CollectiveMmaINS1_35MainloopSm100TmaUmmaWarpSpecializedILi8ELi2ELi4ENS5_IJNS4_1CILi2EEENSA_ILi1EEESC_EEEEENS5_IJNSA_ILi64EEENSA_ILi128EEESF_EEENS_6half_tENS5_IJlSC_lEEESI_SJ_NS4_8TiledMMAINS4_8MMA_AtomIJNS4_20SM100_MMA_F16BF16_SSISI_SI_fLi64ELi128ELNS4_4UMMA5MajorE0ELSO_0ELNSN_7ScaleInE0ELSP_0EEEEEENS4_6LayoutINS5_IJSC_SC_SC_EEENS5_IJNSA_ILi0EEESU_SU_EEEEENS5_IJNS4_10UnderscoreESX_SX_EEEEENS4_13SM90_TMA_LOADENS4_14ComposedLayoutINS4_7SwizzleILi3ELi4ELi3EEENS4_18smem_ptr_flag_bitsILi16EEENSS_INS5_IJNSA_ILi8EEESF_EEENS5_IJSF_SC_EEEEEEEvNS4_8identityENS4_23SM90_TMA_LOAD_MULTICASTES1A_vS1B_EENS_8epilogue10collective18CollectiveEpilogueINS1E_23Sm100TmaWarpSpecializedILi4ELi2ELi16ELb1ELb0EEEJSH_NS5_IJNSS_ISF_SC_EENSS_INSA_ILi32EEESC_EEEEESI_SJ_SI_SJ_NS1E_6fusion15FusionCallbacksIS1I_NS1N_17LinearCombinationISI_fSI_fLNS_15FloatRoundStyleE2EEESH_S1M_JEEENS4_5SM1004TMEM4LOAD26SM100_TMEM_LOAD_16dp256b4xES10_NS11_INS12_ILi2ELi4ELi3EEES15_NSS_INS5_IJS16_S1K_EEENS5_IJS1K_SC_EEEEEEENS4_17SM75_U32x4_LDSM_NENS4_14SM90_TMA_STOREES21_NS4_17SM90_U32x4_STSM_NENS4_39AutoVectorizingCopyWithAssumedAlignmentILi128EEEEEEvvEEEEvNT_6ParamsE --------------------------
	.section	.text._ZN7cutlass13device_kernelINS_4gemm6kernel13GemmUniversalIN4cute5tupleIJiiiiEEENS1_10collective13CollectiveMmaINS1_35MainloopSm100TmaUmmaWarpSpecializedILi8ELi2ELi4ENS5_IJNS4_1CILi2EEENSA_ILi1EEESC_EEEEENS5_IJNSA_ILi64EEENSA_ILi128EEESF_EEENS_6half_tENS5_IJlSC_lEEESI_SJ_NS4_8TiledMMAINS4_8MMA_AtomIJNS4_20SM100_MMA_F16BF16_SSISI_SI_fLi64ELi128ELNS4_4UMMA5MajorE0ELSO_0ELNSN_7ScaleInE0ELSP_0EEEEEENS4_6LayoutINS5_IJSC_SC_SC_EEENS5_IJNSA_ILi0EEESU_SU_EEEEENS5_IJNS4_10UnderscoreESX_SX_EEEEENS4_13SM90_TMA_LOADENS4_14ComposedLayoutINS4_7SwizzleILi3ELi4ELi3EEENS4_18smem_ptr_flag_bitsILi16EEENSS_INS5_IJNSA_ILi8EEESF_EEENS5_IJSF_SC_EEEEEEEvNS4_8identityENS4_23SM90_TMA_LOAD_MULTICASTES1A_vS1B_EENS_8epilogue10collective18CollectiveEpilogueINS1E_23Sm100TmaWarpSpecializedILi4ELi2ELi16ELb1ELb0EEEJSH_NS5_IJNSS_ISF_SC_EENSS_INSA_ILi32EEESC_EEEEESI_SJ_SI_SJ_NS1E_6fusion15FusionCallbacksIS1I_NS1N_17LinearCombinationISI_fSI_fLNS_15FloatRoundStyleE2EEESH_S1M_JEEENS4_5SM1004TMEM4LOAD26SM100_TMEM_LOAD_16dp256b4xES10_NS11_INS12_ILi2ELi4ELi3EEES15_NSS_INS5_IJS16_S1K_EEENS5_IJS1K_SC_EEEEEEENS4_17SM75_U32x4_LDSM_NENS4_14SM90_TMA_STOREES21_NS4_17SM90_U32x4_STSM_NENS4_39AutoVectorizingCopyWithAssumedAlignmentILi128EEEEEEvvEEEEvNT_6ParamsE,"ax",@progbits
	.align	128
.text._ZN7cutlass13device_kernelINS_4gemm6kernel13GemmUniversalIN4cute5tupleIJiiiiEEENS1_10collective13CollectiveMmaINS1_35MainloopSm100TmaUmmaWarpSpecializedILi8ELi2ELi4ENS5_IJNS4_1CILi2EEENSA_ILi1EEESC_EEEEENS5_IJNSA_ILi64EEENSA_ILi128EEESF_EEENS_6half_tENS5_IJlSC_lEEESI_SJ_NS4_8TiledMMAINS4_8MMA_AtomIJNS4_20SM100_MMA_F16BF16_SSISI_SI_fLi64ELi128ELNS4_4UMMA5MajorE0ELSO_0ELNSN_7ScaleInE0ELSP_0EEEEEENS4_6LayoutINS5_IJSC_SC_SC_EEENS5_IJNSA_ILi0EEESU_SU_EEEEENS5_IJNS4_10UnderscoreESX_SX_EEEEENS4_13SM90_TMA_LOADENS4_14ComposedLayoutINS4_7SwizzleILi3ELi4ELi3EEENS4_18smem_ptr_flag_bitsILi16EEENSS_INS5_IJNSA_ILi8EEESF_EEENS5_IJSF_SC_EEEEEEEvNS4_8identityENS4_23SM90_TMA_LOAD_MULTICASTES1A_vS1B_EENS_8epilogue10collective18CollectiveEpilogueINS1E_23Sm100TmaWarpSpecializedILi4ELi2ELi16ELb1ELb0EEEJSH_NS5_IJNSS_ISF_SC_EENSS_INSA_ILi32EEESC_EEEEESI_SJ_SI_SJ_NS1E_6fusion15FusionCallbacksIS1I_NS1N_17LinearCombinationISI_fSI_fLNS_15FloatRoundStyleE2EEESH_S1M_JEEENS4_5SM1004TMEM4LOAD26SM100_TMEM_LOAD_16dp256b4xES10_NS11_INS12_ILi2ELi4ELi3EEES15_NSS_INS5_IJS16_S1K_EEENS5_IJS1K_SC_EEEEEEENS4_17SM75_U32x4_LDSM_NENS4_14SM90_TMA_STOREES21_NS4_17SM90_U32x4_STSM_NENS4_39AutoVectorizingCopyWithAssumedAlignmentILi128EEEEEEvvEEEEvNT_6ParamsE:
        .type           _ZN7cutlass13device_kernelINS_4gemm6kernel13GemmUniversalIN4cute5tupleIJiiiiEEENS1_10collective13CollectiveMmaINS1_35MainloopSm100TmaUmmaWarpSpecializedILi8ELi2ELi4ENS5_IJNS4_1CILi2EEENSA_ILi1EEESC_EEEEENS5_IJNSA_ILi64EEENSA_ILi128EEESF_EEENS_6half_tENS5_IJlSC_lEEESI_SJ_NS4_8TiledMMAINS4_8MMA_AtomIJNS4_20SM100_MMA_F16BF16_SSISI_SI_fLi64ELi128ELNS4_4UMMA5MajorE0ELSO_0ELNSN_7ScaleInE0ELSP_0EEEEEENS4_6LayoutINS5_IJSC_SC_SC_EEENS5_IJNSA_ILi0EEESU_SU_EEEEENS5_IJNS4_10UnderscoreESX_SX_EEEEENS4_13SM90_TMA_LOADENS4_14ComposedLayoutINS4_7SwizzleILi3ELi4ELi3EEENS4_18smem_ptr_flag_bitsILi16EEENSS_INS5_IJNSA_ILi8EEESF_EEENS5_IJSF_SC_EEEEEEEvNS4_8identityENS4_23SM90_TMA_LOAD_MULTICASTES1A_vS1B_EENS_8epilogue10collective18CollectiveEpilogueINS1E_23Sm100TmaWarpSpecializedILi4ELi2ELi16ELb1ELb0EEEJSH_NS5_IJNSS_ISF_SC_EENSS_INSA_ILi32EEESC_EEEEESI_SJ_SI_SJ_NS1E_6fusion15FusionCallbacksIS1I_NS1N_17LinearCombinationISI_fSI_fLNS_15FloatRoundStyleE2EEESH_S1M_JEEENS4_5SM1004TMEM4LOAD26SM100_TMEM_LOAD_16dp256b4xES10_NS11_INS12_ILi2ELi4ELi3EEES15_NSS_INS5_IJS16_S1K_EEENS5_IJS1K_SC_EEEEEEENS4_17SM75_U32x4_LDSM_NENS4_14SM90_TMA_STOREES21_NS4_17SM90_U32x4_STSM_NENS4_39AutoVectorizingCopyWithAssumedAlignmentILi128EEEEEEvvEEEEvNT_6ParamsE,@function
        .size           _ZN7cutlass13device_kernelINS_4gemm6kernel13GemmUniversalIN4cute5tupleIJiiiiEEENS1_10collective13CollectiveMmaINS1_35MainloopSm100TmaUmmaWarpSpecializedILi8ELi2ELi4ENS5_IJNS4_1CILi2EEENSA_ILi1EEESC_EEEEENS5_IJNSA_ILi64EEENSA_ILi128EEESF_EEENS_6half_tENS5_IJlSC_lEEESI_SJ_NS4_8TiledMMAINS4_8MMA_AtomIJNS4_20SM100_MMA_F16BF16_SSISI_SI_fLi64ELi128ELNS4_4UMMA5MajorE0ELSO_0ELNSN_7ScaleInE0ELSP_0EEEEEENS4_6LayoutINS5_IJSC_SC_SC_EEENS5_IJNSA_ILi0EEESU_SU_EEEEENS5_IJNS4_10UnderscoreESX_SX_EEEEENS4_13SM90_TMA_LOADENS4_14ComposedLayoutINS4_7SwizzleILi3ELi4ELi3EEENS4_18smem_ptr_flag_bitsILi16EEENSS_INS5_IJNSA_ILi8EEESF_EEENS5_IJSF_SC_EEEEEEEvNS4_8identityENS4_23SM90_TMA_LOAD_MULTICASTES1A_vS1B_EENS_8epilogue10collective18CollectiveEpilogueINS1E_23Sm100TmaWarpSpecializedILi4ELi2ELi16ELb1ELb0EEEJSH_NS5_IJNSS_ISF_SC_EENSS_INSA_ILi32EEESC_EEEEESI_SJ_SI_SJ_NS1E_6fusion15FusionCallbacksIS1I_NS1N_17LinearCombinationISI_fSI_fLNS_15FloatRoundStyleE2EEESH_S1M_JEEENS4_5SM1004TMEM4LOAD26SM100_TMEM_LOAD_16dp256b4xES10_NS11_INS12_ILi2ELi4ELi3EEES15_NSS_INS5_IJS16_S1K_EEENS5_IJS1K_SC_EEEEEEENS4_17SM75_U32x4_LDSM_NENS4_14SM90_TMA_STOREES21_NS4_17SM90_U32x4_STSM_NENS4_39AutoVectorizingCopyWithAssumedAlignmentILi128EEEEEEvvEEEEvNT_6ParamsE,(.L_x_196 - _ZN7cutlass13device_kernelINS_4gemm6kernel13GemmUniversalIN4cute5tupleIJiiiiEEENS1_10collective13CollectiveMmaINS1_35MainloopSm100TmaUmmaWarpSpecializedILi8ELi2ELi4ENS5_IJNS4_1CILi2EEENSA_ILi1EEESC_EEEEENS5_IJNSA_ILi64EEENSA_ILi128EEESF_EEENS_6half_tENS5_IJlSC_lEEESI_SJ_NS4_8TiledMMAINS4_8MMA_AtomIJNS4_20SM100_MMA_F16BF16_SSISI_SI_fLi64ELi128ELNS4_4UMMA5MajorE0ELSO_0ELNSN_7ScaleInE0ELSP_0EEEEEENS4_6LayoutINS5_IJSC_SC_SC_EEENS5_IJNSA_ILi0EEESU_SU_EEEEENS5_IJNS4_10UnderscoreESX_SX_EEEEENS4_13SM90_TMA_LOADENS4_14ComposedLayoutINS4_7SwizzleILi3ELi4ELi3EEENS4_18smem_ptr_flag_bitsILi16EEENSS_INS5_IJNSA_ILi8EEESF_EEENS5_IJSF_SC_EEEEEEEvNS4_8identityENS4_23SM90_TMA_LOAD_MULTICASTES1A_vS1B_EENS_8epilogue10collective18CollectiveEpilogueINS1E_23Sm100TmaWarpSpecializedILi4ELi2ELi16ELb1ELb0EEEJSH_NS5_IJNSS_ISF_SC_EENSS_INSA_ILi32EEESC_EEEEESI_SJ_SI_SJ_NS1E_6fusion15FusionCallbacksIS1I_NS1N_17LinearCombinationISI_fSI_fLNS_15FloatRoundStyleE2EEESH_S1M_JEEENS4_5SM1004TMEM4LOAD26SM100_TMEM_LOAD_16dp256b4xES10_NS11_INS12_ILi2ELi4ELi3EEES15_NSS_INS5_IJS16_S1K_EEENS5_IJS1K_SC_EEEEEEENS4_17SM75_U32x4_LDSM_NENS4_14SM90_TMA_STOREES21_NS4_17SM90_U32x4_STSM_NENS4_39AutoVectorizingCopyWithAssumedAlignmentILi128EEEEEEvvEEEEvNT_6ParamsE)
        .other          _ZN7cutlass13device_kernelINS_4gemm6kernel13GemmUniversalIN4cute5tupleIJiiiiEEENS1_10collective13CollectiveMmaINS1_35MainloopSm100TmaUmmaWarpSpecializedILi8ELi2ELi4ENS5_IJNS4_1CILi2EEENSA_ILi1EEESC_EEEEENS5_IJNSA_ILi64EEENSA_ILi128EEESF_EEENS_6half_tENS5_IJlSC_lEEESI_SJ_NS4_8TiledMMAINS4_8MMA_AtomIJNS4_20SM100_MMA_F16BF16_SSISI_SI_fLi64ELi128ELNS4_4UMMA5MajorE0ELSO_0ELNSN_7ScaleInE0ELSP_0EEEEEENS4_6LayoutINS5_IJSC_SC_SC_EEENS5_IJNSA_ILi0EEESU_SU_EEEEENS5_IJNS4_10UnderscoreESX_SX_EEEEENS4_13SM90_TMA_LOADENS4_14ComposedLayoutINS4_7SwizzleILi3ELi4ELi3EEENS4_18smem_ptr_flag_bitsILi16EEENSS_INS5_IJNSA_ILi8EEESF_EEENS5_IJSF_SC_EEEEEEEvNS4_8identityENS4_23SM90_TMA_LOAD_MULTICASTES1A_vS1B_EENS_8epilogue10collective18CollectiveEpilogueINS1E_23Sm100TmaWarpSpecializedILi4ELi2ELi16ELb1ELb0EEEJSH_NS5_IJNSS_ISF_SC_EENSS_INSA_ILi32EEESC_EEEEESI_SJ_SI_SJ_NS1E_6fusion15FusionCallbacksIS1I_NS1N_17LinearCombinationISI_fSI_fLNS_15FloatRoundStyleE2EEESH_S1M_JEEENS4_5SM1004TMEM4LOAD26SM100_TMEM_LOAD_16dp256b4xES10_NS11_INS12_ILi2ELi4ELi3EEES15_NSS_INS5_IJS16_S1K_EEENS5_IJS1K_SC_EEEEEEENS4_17SM75_U32x4_LDSM_NENS4_14SM90_TMA_STOREES21_NS4_17SM90_U32x4_STSM_NENS4_39AutoVectorizingCopyWithAssumedAlignmentILi128EEEEEEvvEEEEvNT_6ParamsE,@"STO_CUDA_ENTRY STV_DEFAULT"
_ZN7cutlass13device_kernelINS_4gemm6kernel13GemmUniversalIN4cute5tupleIJiiiiEEENS1_10collective13CollectiveMmaINS1_35MainloopSm100TmaUmmaWarpSpecializedILi8ELi2ELi4ENS5_IJNS4_1CILi2EEENSA_ILi1EEESC_EEEEENS5_IJNSA_ILi64EEENSA_ILi128EEESF_EEENS_6half_tENS5_IJlSC_lEEESI_SJ_NS4_8TiledMMAINS4_8MMA_AtomIJNS4_20SM100_MMA_F16BF16_SSISI_SI_fLi64ELi128ELNS4_4UMMA5MajorE0ELSO_0ELNSN_7ScaleInE0ELSP_0EEEEEENS4_6LayoutINS5_IJSC_SC_SC_EEENS5_IJNSA_ILi0EEESU_SU_EEEEENS5_IJNS4_10UnderscoreESX_SX_EEEEENS4_13SM90_TMA_LOADENS4_14ComposedLayoutINS4_7SwizzleILi3ELi4ELi3EEENS4_18smem_ptr_flag_bitsILi16EEENSS_INS5_IJNSA_ILi8EEESF_EEENS5_IJSF_SC_EEEEEEEvNS4_8identityENS4_23SM90_TMA_LOAD_MULTICASTES1A_vS1B_EENS_8epilogue10collective18CollectiveEpilogueINS1E_23Sm100TmaWarpSpecializedILi4ELi2ELi16ELb1ELb0EEEJSH_NS5_IJNSS_ISF_SC_EENSS_INSA_ILi32EEESC_EEEEESI_SJ_SI_SJ_NS1E_6fusion15FusionCallbacksIS1I_NS1N_17LinearCombinationISI_fSI_fLNS_15FloatRoundStyleE2EEESH_S1M_JEEENS4_5SM1004TMEM4LOAD26SM100_TMEM_LOAD_16dp256b4xES10_NS11_INS12_ILi2ELi4ELi3EEES15_NSS_INS5_IJS16_S1K_EEENS5_IJS1K_SC_EEEEEEENS4_17SM75_U32x4_LDSM_NENS4_14SM90_TMA_STOREES21_NS4_17SM90_U32x4_STSM_NENS4_39AutoVectorizingCopyWithAssumedAlignmentILi128EEEEEEvvEEEEvNT_6ParamsE:
[----:B------:R-:W1:Y:S01]  /*0000*/  LDC R1, c[0x0][0x37c] ;  /* 0x0000df00ff017b82 */ /* 0x000e620000000800 */
[----:B------:R-:W2:Y:S01]  /*0010*/  S2R R57, SR_TID.X ;  /* 0x0000000000397919 */ /* 0x000ea20000002100 */
[----:B------:R-:W3:Y:S01]  /*0020*/  LDCU.64 UR8, c[0x0][0x890] ;  /* 0x00011200ff0877ac */ /* 0x000ee20008000a00 */
[----:B------:R-:W-:Y:S02]  /*0030*/  PRMT R45, RZ, 0x7610, R45 ;  /* 0x00007610ff2d7816 */ /* 0x000fe4000000002d */
[----:B------:R-:W-:Y:S01]  /*0040*/  ELECT P3, URZ, PT ;  /* 0x0000000000ff782f */ /* 0x000fe20003860000 */
[----:B---3--:R-:W-:-:S04]  /*0050*/  UISETP.NE.U32.AND UP0, UPT, UR8, URZ, UPT ;  /* 0x000000ff0800728c */ /* 0x008fc8000bf05070 */
[----:B------:R-:W-:Y:S01]  /*0060*/  UISETP.NE.AND.EX UP0, UPT, UR9, URZ, UPT, UP0 ;  /* 0x000000ff0900728c */ /* 0x000fe2000bf05300 */
[----:B--2---:R-:W-:-:S05]  /*0070*/  SHF.R.U32.HI R46, RZ, 0x5, R57 ;  /* 0x00000005ff2e7819 */ /* 0x004fca0000011639 */
[----:B------:R-:W2:Y:S02]  /*0080*/  SHFL.IDX PT, R0, R46, RZ, 0x1f ;  /* 0x00001fff2e007589 */ /* 0x000ea400000e0000 */
[----:B--2---:R-:W-:Y:S01]  /*0090*/  R2UR UR18, R0 ;  /* 0x00000000001272ca */ /* 0x004fe200000e0000 */
[----:B-1----:R-:W-:-:S14]  /*00a0*/  BRA.U UP0, `(.L_x_0) ;  /* 0x0000000100307547 */ /* 0x002fdc000b800000 */
[----:B------:R-:W1:Y:S02]  /*00b0*/  LDCU.64 UR4, c[0x0][0x888] ;  /* 0x00011100ff0477ac */ /* 0x000e640008000a00 */
[----:B-1----:R-:W-:-:S04]  /*00c0*/  UISETP.NE.U32.AND UP0, UPT, UR4, URZ, UPT ;  /* 0x000000ff0400728c */ /* 0x002fc8000bf05070 */
[----:B------:R-:W-:-:S09]  /*00d0*/  UISETP.NE.AND.EX UP0, UPT, UR5, URZ, UPT, UP0 ;  /* 0x000000ff0500728c */ /* 0x000fd2000bf05300 */
[----:B------:R-:W-:Y:S05]  /*00e0*/  BRA.U !UP0, `(.L_x_1) ;  /* 0x0000000108147547 */ /* 0x000fea000b800000 */
[----:B------:R-:W1:Y:S01]  /*00f0*/  LDC.64 R2, c[0x0][0x888] ;  /* 0x00022200ff027b82 */ /* 0x000e620000000a00 */
[----:B------:R-:W1:Y:S02]  /*0100*/  LDCU.64 UR4, c[0x0][0x358] ;  /* 0x00006b00ff0477ac */ /* 0x000e640008000a00 */
[----:B-1----:R1:W5:Y:S01]  /*0110*/  LDG.E R27, desc[UR4][R2.64] ;  /* 0x00000004021b7981 */ /* 0x002362000c1e1900 */
[----:B------:R-:W-:Y:S01]  /*0120*/  HFMA2 R45, -RZ, RZ, 0, 5.9604644775390625e-08 ;  /* 0x00000001ff2d7431 */ /* 0x000fe200000001ff */
[----:B------:R-:W-:Y:S05]  /*0130*/  BRA `(.L_x_0) ;  /* 0x00000000000c7947 */ /* 0x000fea0003800000 */
.L_x_1:
[----:B------:R-:W1:Y:S01]  /*0140*/  LDCU UR4, c[0x0][0x880] ;  /* 0x00011000ff0477ac */ /* 0x000e620008000800 */
[----:B------:R-:W-:Y:S01]  /*0150*/  HFMA2 R45, -RZ, RZ, 0, 5.9604644775390625e-08 ;  /* 0x00000001ff2d7431 */ /* 0x000fe200000001ff */
[----:B-1----:R-:W-:-:S07]  /*0160*/  MOV R27, UR4 ;  /* 0x00000004001b7c02 */ /* 0x002fce0008000f00 */
.L_x_0:
[----:B------:R-:W2:Y:S02]  /*0170*/  LDCU.64 UR4, c[0x0][0x8b0] ;  /* 0x00011600ff0477ac */ /* 0x000ea40008000a00 */
[----:B--2---:R-:W-:-:S04]  /*0180*/  UISETP.NE.U32.AND UP0, UPT, UR4, URZ, UPT ;  /* 0x000000ff0400728c */ /* 0x004fc8000bf05070 */
[----:B------:R-:W-:-:S09]  /*0190*/  UISETP.NE.AND.EX UP0, UPT, UR5, URZ, UPT, UP0 ;  /* 0x000000ff0500728c */ /* 0x000fd2000bf05300 */
[----:B------:R-:W-:Y:S05]  /*01a0*/  BRA.U UP0, `(.L_x_2) ;  /* 0x0000000100287547 */ /* 0x000fea000b800000 */
[----:B------:R-:W2:Y:S02]  /*01b0*/  LDCU.64 UR4, c[0x0][0x8a8] ;  /* 0x00011500ff0477ac */ /* 0x000ea40008000a00 */
[----:B--2---:R-:W-:-:S04]  /*01c0*/  UISETP.NE.U32.AND UP0, UPT, UR4, URZ, UPT ;  /* 0x000000ff0400728c */ /* 0x004fc8000bf05070 */
[----:B------:R-:W-:-:S09]  /*01d0*/  UISETP.NE.AND.EX UP0, UPT, UR5, URZ, UPT, UP0 ;  /* 0x000000ff0500728c */ /* 0x000fd2000bf05300 */
[----:B------:R-:W-:Y:S05]  /*01e0*/  BRA.U !UP0, `(.L_x_3) ;  /* 0x0000000108107547 */ /* 0x000fea000b800000 */
[----:B------:R-:W2:Y:S01]  /*01f0*/  LDC.64 R24, c[0x0][0x8a8] ;  /* 0x00022a00ff187b82 */ /* 0x000ea20000000a00 */
[----:B------:R-:W2:Y:S02]  /*0200*/  LDCU.64 UR4, c[0x0][0x358] ;  /* 0x00006b00ff0477ac */ /* 0x000ea40008000a00 */
[----:B--2---:R2:W5:Y:S01]  /*0210*/  LDG.E R24, desc[UR4][R24.64] ;  /* 0x0000000418187981 */ /* 0x004562000c1e1900 */
[----:B------:R-:W-:Y:S05]  /*0220*/  BRA `(.L_x_2) ;  /* 0x0000000000087947 */ /* 0x000fea0003800000 */
.L_x_3:
[----:B------:R-:W2:Y:S02]  /*0230*/  LDCU UR4, c[0x0][0x8a0] ;  /* 0x00011400ff0477ac */ /* 0x000ea40008000800 */
[----:B--2---:R-:W-:Y:S02]  /*0240*/  MOV R24, UR4 ;  /* 0x0000000400187c02 */ /* 0x004fe40008000f00 */
.L_x_2:
[----:B------:R-:W-:Y:S01]  /*0250*/  IMAD.U32 R0, RZ, RZ, UR18 ;  /* 0x00000012ff007e24 */ /* 0x000fe2000f8e00ff */
[----:B------:R-:W-:Y:S04]  /*0260*/  BSSY.RECONVERGENT B0, `(.L_x_4) ;  /* 0x000000c000007945 */ /* 0x000fe80003800200 */
[C---:B------:R-:W-:Y:S02]  /*0270*/  ISETP.NE.OR P1, PT, R0.reuse, 0x1, !P3 ;  /* 0x000000010000780c */ /* 0x040fe40005f25670 */
[----:B------:R-:W-:-:S11]  /*0280*/  ISETP.NE.OR P0, PT, R0, 0x3, !P3 ;  /* 0x000000030000780c */ /* 0x000fd60005f05670 */
[----:B------:R-:W-:Y:S05]  /*0290*/  @P1 BRA `(.L_x_5) ;  /* 0x0000000000201947 */ /* 0x000fea0003800000 */
[----:B------:R-:W3:Y:S02]  /*02a0*/  LDCU.64 UR4, c[0x0][0x348] ;  /* 0x00006900ff0477ac */ /* 0x000ee40008000a00 */
[----:B---3--:R-:W-:Y:S02]  /*02b0*/  UIADD3 UR6, UP1, UPT, UR4, 0x80, URZ ;  /* 0x0000008004067890 */ /* 0x008fe4000ff3e0ff */
[----:B------:R-:W-:Y:S02]  /*02c0*/  UIADD3 UR4, UP0, UPT, UR4, 0x180, URZ ;  /* 0x0000018004047890 */ /* 0x000fe4000ff1e0ff */
[----:B------:R-:W-:Y:S02]  /*02d0*/  UIADD3.X UR7, UPT, UPT, URZ, UR5, URZ, UP1, !UPT ;  /* 0x00000005ff077290 */ /* 0x000fe40008ffe4ff */
[----:B------:R-:W-:-:S07]  /*02e0*/  UIADD3.X UR5, UPT, UPT, URZ, UR5, URZ, UP0, !UPT ;  /* 0x00000005ff057290 */ /* 0x000fce00087fe4ff */
[----:B------:R3:W-:Y:S02]  /*02f0*/  UTMACCTL.PF [UR6] ;  /* 0x00000000060079b9 */ /* 0x0007e40008040000 */
[----:B------:R3:W-:Y:S02]  /*0300*/  UTMACCTL.PF [UR4] ;  /* 0x00000000040079b9 */ /* 0x0007e40008040000 */
[----:B---3--:R-:W-:Y:S01]  /*0310*/  NOP ;  /* 0x0000000000007918 */ /* 0x008fe20000000000 */
.L_x_5:
[----:B------:R-:W-:Y:S05]  /*0320*/  BSYNC.RECONVERGENT B0 ;  /* 0x0000000000007941 */ /* 0x000fea0003800200 */
.L_x_4:
[----:B------:R-:W-:Y:S04]  /*0330*/  BSSY.RECONVERGENT B0, `(.L_x_6) ;  /* 0x000000a000007945 */ /* 0x000fe80003800200 */
        /* <DEDUP_REMOVED lines=9> */
.L_x_7:
[----:B------:R-:W-:Y:S05]  /*03d0*/  BSYNC.RECONVERGENT B0 ;  /* 0x0000000000007941 */ /* 0x000fea0003800200 */
.L_x_6:
[----:B------:R-:W3:Y:S01]  /*03e0*/  LDCU.64 UR4, c[0x0][0x888] ;  /* 0x00011100ff0477ac */ /* 0x000ee20008000a00 */
[----:B------:R-:W-:Y:S02]  /*03f0*/  UISETP.EQ.U32.AND UP2, UPT, UR8, URZ, UPT ;  /* 0x000000ff0800728c */ /* 0x000fe4000bf42070 */
[----:B------:R-:W-:Y:S02]  /*0400*/  UPLOP3.LUT UP3, UPT, UPT, UPT, UPT, 0x80, 0x8 ;  /* 0x000000000008789c */ /* 0x000fe40003f6f070 */
[----:B---3--:R-:W-:-:S04]  /*0410*/  UISETP.NE.U32.AND UP0, UPT, UR4, URZ, UPT ;  /* 0x000000ff0400728c */ /* 0x008fc8000bf05070 */
[----:B------:R-:W-:-:S04]  /*0420*/  UISETP.NE.AND.EX UP1, UPT, UR5, URZ, UPT, UP0 ;  /* 0x000000ff0500728c */ /* 0x000fc8000bf25300 */
[----:B------:R-:W-:-:S04]  /*0430*/  UISETP.EQ.OR.EX UP4, UPT, UR9, URZ, !UP1, UP2 ;  /* 0x000000ff0900728c */ /* 0x000fc8000cf82720 */
[----:B------:R-:W-:-:S06]  /*0440*/  UP2UR UR4, UPR, URZ, 0x10 ;  /* 0x00000010ff047883 */ /* 0x000fcc0008000000 */
[----:B------:R-:W-:Y:S01]  /*0450*/  MOV R49, UR4 ;  /* 0x0000000400317c02 */ /* 0x000fe20008000f00 */
[----:B------:R-:W-:Y:S06]  /*0460*/  BRA.U !UP4, `(.L_x_8) ;  /* 0x000000010c207547 */ /* 0x000fec000b800000 */
[----:B------:R-:W-:Y:S01]  /*0470*/  UISETP.NE.U32.AND UP2, UPT, UR8, URZ, UPT ;  /* 0x000000ff0800728c */ /* 0x000fe2000bf45070 */
[----:B-----5:R-:W-:Y:S01]  /*0480*/  FSETP.NEU.AND P0, PT, R27, RZ, PT ;  /* 0x000000ff1b00720b */ /* 0x020fe20003f0d000 */
[----:B------:R-:W-:Y:S02]  /*0490*/  USEL UR4, URZ, 0xffffffff, UP1 ;  /* 0xffffffffff047887 */ /* 0x000fe40008800000 */
[----:B------:R-:W-:-:S10]  /*04a0*/  UISETP.NE.AND.EX UP2, UPT, UR9, URZ, UPT, UP2 ;  /* 0x000000ff0900728c */ /* 0x000fd4000bf45320 */
[----:B------:R-:W-:Y:S01]  /*04b0*/  VOTEU.ANY UP0, P0 ;  /* 0x0000000000ff7886 */ /* 0x000fe20000000100 */
[----:B------:R-:W-:-:S04]  /*04c0*/  @!UP2 USEL UR4, URZ, 0xffffffff, UP0 ;  /* 0xffffffffff04a887 */ /* 0x000fc80008000000 */
[----:B------:R-:W-:-:S04]  /*04d0*/  ULOP3.LUT UR4, UR4, 0x1, URZ, 0xc0, !UPT ;  /* 0x0000000104047892 */ /* 0x000fc8000f8ec0ff */
[----:B------:R-:W-:-:S11]  /*04e0*/  UISETP.NE.U32.AND UP3, UPT, UR4, 0x1, UPT ;  /* 0x000000010400788c */ /* 0x000fd6000bf65070 */
.L_x_8:
[----:B-1----:R-:W1:Y:S02]  /*04f0*/  SHFL.IDX PT, R2, R46, RZ, 0x1f ;  /* 0x00001fff2e027589 */ /* 0x002e6400000e0000 */
[----:B-1----:R-:W-:-:S13]  /*0500*/  ISETP.NE.AND P0, PT, R2, RZ, PT ;  /* 0x000000ff0200720c */ /* 0x002fda0003f05270 */
[----:B------:R-:W-:Y:S05]  /*0510*/  @P0 BRA `(.L_x_9) ;  /* 0x0000000000840947 */ /* 0x000fea0003800000 */
[----:B------:R-:W-:Y:S01]  /*0520*/  ELECT P0, URZ, PT ;  /* 0x0000000000ff782f */ /* 0x000fe20003800000 */
[----:B------:R-:W-:-:S12]  /*0530*/  BSSY.RECONVERGENT B0, `(.L_x_9) ;  /* 0x000001f000007945 */ /* 0x000fd80003800200 */
[----:B------:R-:W-:Y:S05]  /*0540*/  @!P0 BRA `(.L_x_10) ;  /* 0x0000000000748947 */ /* 0x000fea0003800000 */
[----:B------:R-:W1:Y:S01]  /*0550*/  S2UR UR4, SR_CgaCtaId ;  /* 0x00000000000479c3 */ /* 0x000e620000008800 */
[----:B------:R-:W-:Y:S01]  /*0560*/  UMOV UR5, 0x400 ;  /* 0x0000040000057882 */ /* 0x000fe20000000000 */
[----:B------:R-:W-:Y:S01]  /*0570*/  UMOV UR8, 0x1 ;  /* 0x0000000100087882 */ /* 0x000fe20000000000 */
[----:B------:R-:W-:Y:S01]  /*0580*/  UMOV UR6, 0x2 ;  /* 0x0000000200067882 */ /* 0x000fe20000000000 */
[----:B------:R-:W-:-:S04]  /*0590*/  UIADD3 UR8, UPT, UPT, -UR8, 0x100000, URZ ;  /* 0x0010000008087890 */ /* 0x000fc8000fffe1ff */
[----:B------:R-:W-:Y:S02]  /*05a0*/  USHF.L.U32 UR9, UR8, 0xb, URZ ;  /* 0x0000000b08097899 */ /* 0x000fe400080006ff */
[----:B------:R-:W-:Y:S02]  /*05b0*/  USHF.L.U32 UR8, UR8, 0x1, URZ ;  /* 0x0000000108087899 */ /* 0x000fe400080006ff */
[----:B------:R-:W-:-:S04]  /*05c0*/  UIADD3 UR6, UPT, UPT, -UR6, 0x100000, URZ ;  /* 0x0010000006067890 */ /* 0x000fc8000fffe1ff */
[----:B------:R-:W-:Y:S02]  /*05d0*/  USHF.L.U32 UR7, UR6, 0xb, URZ ;  /* 0x0000000b06077899 */ /* 0x000fe400080006ff */
[----:B------:R-:W-:Y:S02]  /*05e0*/  USHF.L.U32 UR6, UR6, 0x1, URZ ;  /* 0x0000000106067899 */ /* 0x000fe400080006ff */
[----:B-1----:R-:W-:Y:S01]  /*05f0*/  ULEA UR4, UR4, UR5, 0x18 ;  /* 0x0000000504047291 */ /* 0x002fe2000f8ec0ff */
[----:B------:R-:W1:Y:S11]  /*0600*/  FENCE.VIEW.ASYNC.S ;  /* 0x00000000000073c6 */ /* 0x000e760000000000 */
[----:B-1----:R1:W3:Y:S01]  /*0610*/  SYNCS.EXCH.64 URZ, [UR4], UR8 ;  /* 0x0000000804ff75b2 */ /* 0x0022e20008000100 */
[----:B------:R1:W4:Y:S01]  /*0620*/  SYNCS.EXCH.64 URZ, [UR4+0x40], UR6 ;  /* 0x0000400604ff75b2 */ /* 0x0003220008000100 */
[----:B------:R1:W1:Y:S01]  /*0630*/  SYNCS.EXCH.64 URZ, [UR4+0x8], UR8 ;  /* 0x0000080804ff75b2 */ /* 0x0002620008000100 */
        /* <DEDUP_REMOVED lines=13> */
[----:B------:R-:W-:Y:S01]  /*0710*/  NOP ;  /* 0x0000000000007918 */ /* 0x000fe20000000000 */
.L_x_10:
[----:B-1----:R-:W-:Y:S05]  /*0720*/  BSYNC.RECONVERGENT B0 ;  /* 0x0000000000007941 */ /* 0x002fea0003800200 */
.L_x_9:
[----:B------:R-:W1:Y:S01]  /*0730*/  SHFL.IDX PT, R2, R46, RZ, 0x1f ;  /* 0x00001fff2e027589 */ /* 0x000e6200000e0000 */
[----:B------:R-:W-:Y:S01]  /*0740*/  NOP ;  /* 0x0000000000007918 */ /* 0x000fe20000000000 */
[----:B-1----:R-:W-:-:S13]  /*0750*/  ISETP.NE.AND P0, PT, R2, 0x1, PT ;  /* 0x000000010200780c */ /* 0x002fda0003f05270 */
[----:B------:R-:W-:Y:S05]  /*0760*/  @P0 BRA `(.L_x_11) ;  /* 0x0000000000580947 */ /* 0x000fea0003800000 */
        /* <DEDUP_REMOVED lines=9> */
[----:B------:R-:W-:Y:S01]  /*0800*/  USHF.L.U32 UR6, UR6, 0x1, URZ ;  /* 0x0000000106067899 */ /* 0x000fe200080006ff */
[----:B------:R-:W-:Y:S01]  /*0810*/  ELECT P0, URZ, PT ;  /* 0x0000000000ff782f */ /* 0x000fe20003800000 */
[----:B-1----:R-:W-:Y:S01]  /*0820*/  ULEA UR4, UR4, UR5, 0x18 ;  /* 0x0000000504047291 */ /* 0x002fe2000f8ec0ff */
[----:B------:R-:W1:Y:S11]  /*0830*/  FENCE.VIEW.ASYNC.S ;  /* 0x00000000000073c6 */ /* 0x000e760000000000 */
[----:B-1----:R1:W1:Y:S01]  /*0840*/  SYNCS.EXCH.64 URZ, [UR4+0x80], UR8 ;  /* 0x0000800804ff75b2 */ /* 0x0022620008000100 */
        /* <DEDUP_REMOVED lines=8> */
.L_x_11:
[----:B------:R-:W2:Y:S01]  /*08d0*/  SHFL.IDX PT, R2, R46, RZ, 0x1f ;  /* 0x00001fff2e027589 */ /* 0x000ea200000e0000 */
[----:B------:R-:W-:Y:S01]  /*08e0*/  NOP ;  /* 0x0000000000007918 */ /* 0x000fe20000000000 */
[----:B--2---:R-:W-:-:S13]  /*08f0*/  ISETP.NE.AND P0, PT, R2, 0x3, PT ;  /* 0x000000030200780c */ /* 0x004fda0003f05270 */
[----:B------:R-:W-:Y:S05]  /*0900*/  @P0 BRA `(.L_x_12) ;  /* 0x0000000000300947 */ /* 0x000fea0003800000 */
[----:B-1----:R-:W1:Y:S01]  /*0910*/  S2UR UR4, SR_CgaCtaId ;  /* 0x00000000000479c3 */ /* 0x002e620000008800 */
[----:B------:R-:W-:Y:S01]  /*0920*/  UMOV UR6, 0x400 ;  /* 0x0000040000067882 */ /* 0x000fe20000000000 */
[----:B------:R-:W-:Y:S01]  /*0930*/  UMOV UR5, 0x20 ;  /* 0x0000002000057882 */ /* 0x000fe20000000000 */
[----:B------:R-:W-:Y:S01]  /*0940*/  ELECT P0, URZ, PT ;  /* 0x0000000000ff782f */ /* 0x000fe20003800000 */
[----:B-1----:R-:W-:Y:S02]  /*0950*/  ULEA UR6, UR4, UR6, 0x18 ;  /* 0x0000000604067291 */ /* 0x002fe4000f8ec0ff */
[----:B------:R-:W-:-:S04]  /*0960*/  UIADD3 UR4, UPT, UPT, -UR5, 0x100000, URZ ;  /* 0x0010000005047890 */ /* 0x000fc8000fffe1ff */
[----:B------:R-:W-:Y:S02]  /*0970*/  USHF.L.U32 UR5, UR4, 0xb, URZ ;  /* 0x0000000b04057899 */ /* 0x000fe400080006ff */
[----:B------:R-:W-:Y:S01]  /*0980*/  USHF.L.U32 UR4, UR4, 0x1, URZ ;  /* 0x0000000104047899 */ /* 0x000fe200080006ff */
[----:B------:R-:W1:Y:S11]  /*0990*/  FENCE.VIEW.ASYNC.S ;  /* 0x00000000000073c6 */ /* 0x000e760000000000 */
[----:B-1----:R2:W1:Y:S01]  /*09a0*/  SYNCS.EXCH.64 URZ, [UR6+0xc0], UR4 ;  /* 0x0000c00406ff75b2 */ /* 0x0024620008000100 */
[----:B------:R2:W1:Y:S02]  /*09b0*/  SYNCS.EXCH.64 URZ, [UR6+0xc8], UR4 ;  /* 0x0000c80406ff75b2 */ /* 0x0004640008000100 */
[----:B--2---:R-:W-:Y:S01]  /*09c0*/  NOP ;  /* 0x0000000000007918 */ /* 0x004fe20000000000 */
.L_x_12:
[----:B------:R-:W2:Y:S01]  /*09d0*/  SHFL.IDX PT, R2, R46, RZ, 0x1f ;  /* 0x00001fff2e027589 */ /* 0x000ea200000e0000 */
[----:B------:R-:W-:Y:S01]  /*09e0*/  NOP ;  /* 0x0000000000007918 */ /* 0x000fe20000000000 */
[----:B--2---:R-:W-:-:S13]  /*09f0*/  ISETP.NE.AND P0, PT, R2, 0x4, PT ;  /* 0x000000040200780c */ /* 0x004fda0003f05270 */
[----:B------:R-:W-:Y:S05]  /*0a00*/  @P0 BRA `(.L_x_13) ;  /* 0x00000000004c0947 */ /* 0x000fea0003800000 */
[----:B-1----:R-:W1:Y:S01]  /*0a10*/  S2UR UR6, SR_CgaCtaId ;  /* 0x00000000000679c3 */ /* 0x002e620000008800 */
[----:B------:R-:W-:Y:S01]  /*0a20*/  UMOV UR4, 0x1e0 ;  /* 0x000001e000047882 */ /* 0x000fe20000000000 */
[----:B------:R-:W-:Y:S01]  /*0a30*/  UMOV UR5, 0x400 ;  /* 0x0000040000057882 */ /* 0x000fe20000000000 */
[----:B------:R-:W-:Y:S01]  /*0a40*/  USEL UR4, UR4, 0x1a0, UP3 ;  /* 0x000001a004047887 */ /* 0x000fe20009800000 */
[----:B------:R-:W-:Y:S01]  /*0a50*/  UMOV UR8, 0x1 ;  /* 0x0000000100087882 */ /* 0x000fe20000000000 */
[----:B------:R-:W-:Y:S01]  /*0a60*/  ELECT P0, URZ, PT ;  /* 0x0000000000ff782f */ /* 0x000fe20003800000 */
[----:B------:R-:W-:-:S04]  /*0a70*/  UIADD3 UR8, UPT, UPT, -UR8, 0x100000, URZ ;  /* 0x0010000008087890 */ /* 0x000fc8000fffe1ff */
[----:B------:R-:W-:Y:S02]  /*0a80*/  USHF.L.U32 UR9, UR8, 0xb, URZ ;  /* 0x0000000b08097899 */ /* 0x000fe400080006ff */
[----:B------:R-:W-:Y:S02]  /*0a90*/  USHF.L.U32 UR8, UR8, 0x1, URZ ;  /* 0x0000000108087899 */ /* 0x000fe400080006ff */
[----:B-1----:R-:W-:Y:S02]  /*0aa0*/  ULEA UR6, UR6, UR5, 0x18 ;  /* 0x0000000506067291 */ /* 0x002fe4000f8ec0ff */
[----:B------:R-:W-:-:S04]  /*0ab0*/  UIADD3 UR4, UPT, UPT, -UR4, 0x100000, URZ ;  /* 0x0010000004047890 */ /* 0x000fc8000fffe1ff */
[----:B------:R-:W-:Y:S02]  /*0ac0*/  USHF.L.U32 UR5, UR4, 0xb, URZ ;  /* 0x0000000b04057899 */ /* 0x000fe400080006ff */
[----:B------:R-:W-:Y:S01]  /*0ad0*/  USHF.L.U32 UR4, UR4, 0x1, URZ ;  /* 0x0000000104047899 */ /* 0x000fe200080006ff */
[----:B------:R-:W1:Y:S03]  /*0ae0*/  FENCE.VIEW.ASYNC.S ;  /* 0x00000000000073c6 */ /* 0x000e660000000000 */
[----:B-1----:R2:W1:Y:S08]  /*0af0*/  SYNCS.EXCH.64 URZ, [UR6+0xd0], UR8 ;  /* 0x0000d00806ff75b2 */ /* 0x0024700008000100 */
[----:B------:R2:W1:Y:S01]  /*0b00*/  SYNCS.EXCH.64 URZ, [UR6+0xe0], UR4 ;  /* 0x0000e00406ff75b2 */ /* 0x0004620008000100 */
[----:B------:R2:W1:Y:S01]  /*0b10*/  SYNCS.EXCH.64 URZ, [UR6+0xd8], UR8 ;  /* 0x0000d80806ff75b2 */ /* 0x0004620008000100 */
[----:B------:R2:W1:Y:S02]  /*0b20*/  SYNCS.EXCH.64 URZ, [UR6+0xe8], UR4 ;  /* 0x0000e80406ff75b2 */ /* 0x0004640008000100 */
[----:B--2---:R-:W-:Y:S01]  /*0b30*/  NOP ;  /* 0x0000000000007918 */ /* 0x004fe20000000000 */
.L_x_13:
[----:B------:R-:W2:Y:S01]  /*0b40*/  SHFL.IDX PT, R2, R46, RZ, 0x1f ;  /* 0x00001fff2e027589 */ /* 0x000ea200000e0000 */
[----:B------:R-:W-:Y:S01]  /*0b50*/  NOP ;  /* 0x0000000000007918 */ /* 0x000fe20000000000 */
[----:B--2---:R-:W-:-:S13]  /*0b60*/  ISETP.NE.AND P0, PT, R2, 0x5, PT ;  /* 0x000000050200780c */ /* 0x004fda0003f05270 */
[----:B------:R-:W-:Y:S05]  /*0b70*/  @P0 BRA `(.L_x_14) ;  /* 0x0000000000580947 */ /* 0x000fea0003800000 */
[----:B-1----:R-:W1:Y:S01]  /*0b80*/  S2UR UR4, SR_CgaCtaId ;  /* 0x00000000000479c3 */ /* 0x002e620000008800 */
        /* <DEDUP_REMOVED lines=19> */
[----:B------:R2:W1:Y:S02]  /*0cc0*/  SYNCS.EXCH.64 URZ, [UR4+0x128], UR6 ;  /* 0x0001280604ff75b2 */ /* 0x0004640008000100 */
[----:B--2---:R-:W-:Y:S01]  /*0cd0*/  NOP ;  /* 0x0000000000007918 */ /* 0x004fe20000000000 */
.L_x_14:
        /* <DEDUP_REMOVED lines=8> */
[----:B------:R-:W-:-:S04]  /*0d60*/  UIADD3 UR6, UPT, UPT, -UR6, 0x100000, URZ ;  /* 0x0010000006067890 */ /* 0x000fc8000fffe1ff */
[----:B------:R-:W-:Y:S02]  /*0d70*/  USHF.L.U32 UR7, UR6, 0xb, URZ ;  /* 0x0000000b06077899 */ /* 0x000fe400080006ff */
[----:B------:R-:W-:Y:S02]  /*0d80*/  USHF.L.U32 UR6, UR6, 0x1, URZ ;  /* 0x0000000106067899 */ /* 0x000fe400080006ff */
[----:B-1----:R-:W-:Y:S01]  /*0d90*/  ULEA UR4, UR4, UR5, 0x18 ;  /* 0x0000000504047291 */ /* 0x002fe2000f8ec0ff */
[----:B------:R-:W1:Y:S11]  /*0da0*/  FENCE.VIEW.ASYNC.S ;  /* 0x00000000000073c6 */ /* 0x000e760000000000 */
[----:B-1----:R2:W1:Y:S01]  /*0db0*/  SYNCS.EXCH.64 URZ, [UR4+0x130], UR6 ;  /* 0x0001300604ff75b2 */ /* 0x0024620008000100 */
[----:B------:R2:W1:Y:S01]  /*0dc0*/  SYNCS.EXCH.64 URZ, [UR4+0x140], UR6 ;  /* 0x0001400604ff75b2 */ /* 0x0004620008000100 */
[----:B------:R2:W1:Y:S01]  /*0dd0*/  SYNCS.EXCH.64 URZ, [UR4+0x138], UR6 ;  /* 0x0001380604ff75b2 */ /* 0x0004620008000100 */
[----:B------:R2:W1:Y:S02]  /*0de0*/  SYNCS.EXCH.64 URZ, [UR4+0x148], UR6 ;  /* 0x0001480604ff75b2 */ /* 0x0004640008000100 */
[----:B--2---:R-:W-:Y:S01]  /*0df0*/  NOP ;  /* 0x0000000000007918 */ /* 0x004fe20000000000 */
.L_x_15:
[----:B-1----:R-:W1:Y:S01]  /*0e00*/  LDCU UR4, c[0x0][0x36c] ;  /* 0x00006d80ff0477ac */ /* 0x002e620008000800 */
[----:B------:R-:W-:Y:S01]  /*0e10*/  ISETP.NE.OR P3, PT, R0, 0x2, !P3 ;  /* 0x000000020000780c */ /* 0x000fe20005f65670 */
[----:B------:R-:W-:Y:S01]  /*0e20*/  NOP ;  /* 0x0000000000007918 */ /* 0x000fe20000000000 */
[----:B------:R-:W-:Y:S01]  /*0e30*/  LOP3.LUT R0, R57, 0x1f, RZ, 0xc0, !PT ;  /* 0x0000001f39007812 */ /* 0x000fe200078ec0ff */
[----:B------:R-:W-:Y:S02]  /*0e40*/  UISETP.NE.AND UP4, UPT, UR18, 0x2, UPT ;  /* 0x000000021200788c */ /* 0x000fe4000bf85270 */
[----:B------:R-:W-:Y:S02]  /*0e50*/  UISETP.NE.AND UP5, UPT, UR18, URZ, UPT ;  /* 0x000000ff1200728c */ /* 0x000fe4000bfa5270 */
[----:B-1----:R-:W-:-:S09]  /*0e60*/  UISETP.EQ.U32.AND UP6, UPT, UR4, 0x1, UPT ;  /* 0x000000010400788c */ /* 0x002fd2000bfc2070 */
[----:B------:R-:W-:Y:S05]  /*0e70*/  BRA.U !UP6, `(.L_x_16) ;  /* 0x000000010e087547 */ /* 0x000fea000b800000 */
[----:B---34-:R-:W-:Y:S01]  /*0e80*/  UCGABAR_ARV ;  /* 0x00000000000079c7 */ /* 0x018fe20008000000 */
[----:B------:R-:W-:Y:S05]  /*0e90*/  BRA `(.L_x_17) ;  /* 0x0000000000047947 */ /* 0x000fea0003800000 */
.L_x_16:
[----:B---34-:R-:W-:Y:S01]  /*0ea0*/  NOP ;  /* 0x0000000000007918 */ /* 0x018fe20000000000 */
.L_x_17:
[----:B------:R-:W1:Y:S01]  /*0eb0*/  S2UR UR30, SR_CTAID.X ;  /* 0x00000000001e79c3 */ /* 0x000e620000002500 */
[----:B------:R-:W-:-:S05]  /*0ec0*/  CS2R.32 R48, SR_CgaSize ;  /* 0x0000000000307805 */ /* 0x000fca0000008a00 */
[----:B------:R-:W-:-:S05]  /*0ed0*/  IMAD R48, R48, -0xa0, RZ ;  /* 0xffffff6030307824 */ /* 0x000fca00078e02ff */
[----:B------:R-:W-:-:S14]  /*0ee0*/  R2UR UR5, R48 ;  /* 0x00000000300572ca */ /* 0x000fdc00000e0000 */
[----:B------:R-:W2:Y:S01]  /*0ef0*/  LDCU UR5, c[0x0][UR5+0x2b0] ;  /* 0x00005600050577ac */ /* 0x000ea20008000800 */
[----:B------:R-:W-:-:S05]  /*0f00*/  CS2R.32 R48, SR_CgaSize ;  /* 0x0000000000307805 */ /* 0x000fca0000008a00 */
[----:B------:R-:W-:-:S05]  /*0f10*/  IMAD R48, R48, -0xa0, RZ ;  /* 0xffffff6030307824 */ /* 0x000fca00078e02ff */
[----:B------:R-:W-:-:S14]  /*0f20*/  R2UR UR4, R48 ;  /* 0x00000000300472ca */ /* 0x000fdc00000e0000 */
[----:B------:R-:W3:Y:S01]  /*0f30*/  LDCU UR4, c[0x0][UR4+0x2b4] ;  /* 0x00005680040477ac */ /* 0x000ee20008000800 */
[----:B------:R-:W4:Y:S01]  /*0f40*/  S2UR UR31, SR_CTAID.Y ;  /* 0x00000000001f79c3 */ /* 0x000f220000002600 */
[----:B------:R-:W-:-:S05]  /*0f50*/  CS2R.32 R48, SR_CgaSize ;  /* 0x0000000000307805 */ /* 0x000fca0000008a00 */
[----:B------:R-:W-:-:S05]  /*0f60*/  IMAD R48, R48, -0xa0, RZ ;  /* 0xffffff6030307824 */ /* 0x000fca00078e02ff */
[----:B------:R-:W-:-:S14]  /*0f70*/  R2UR UR7, R48 ;  /* 0x00000000300772ca */ /* 0x000fdc00000e0000 */
[----:B------:R-:W3:Y:S01]  /*0f80*/  LDCU UR7, c[0x0][UR7+0x2a0] ;  /* 0x00005400070777ac */ /* 0x000ee20008000800 */
[----:B------:R-:W-:-:S05]  /*0f90*/  CS2R.32 R48, SR_CgaSize ;  /* 0x0000000000307805 */ /* 0x000fca0000008a00 */
[----:B------:R-:W-:-:S05]  /*0fa0*/  IMAD R48, R48, -0xa0, RZ ;  /* 0xffffff6030307824 */ /* 0x000fca00078e02ff */
[----:B------:R-:W-:-:S14]  /*0fb0*/  R2UR UR8, R48 ;  /* 0x00000000300872ca */ /* 0x000fdc00000e0000 */
[----:B------:R-:W3:Y:S01]  /*0fc0*/  LDCU UR8, c[0x0][UR8+0x2a4] ;  /* 0x00005480080877ac */ /* 0x000ee20008000800 */
[----:B------:R-:W3:Y:S01]  /*0fd0*/  LDCU UR19, c[0x0][0xb24] ;  /* 0x00016480ff1377ac */ /* 0x000ee20008000800 */
[----:B------:R-:W3:Y:S01]  /*0fe0*/  LDCU UR42, c[0x0][0xb24] ;  /* 0x00016480ff2a77ac */ /* 0x000ee20008000800 */
[----:B-1----:R-:W-:Y:S01]  /*0ff0*/  I2FP.F32.U32 R3, UR30 ;  /* 0x0000001e00037c45 */ /* 0x002fe20008201000 */
[----:B------:R-:W1:Y:S04]  /*1000*/  LDCU UR22, c[0x0][0xb30] ;  /* 0x00016600ff1677ac */ /* 0x000e680008000800 */
[----:B--2---:R-:W-:Y:S01]  /*1010*/  FMUL R3, R3, UR5 ;  /* 0x0000000503037c20 */ /* 0x004fe20008400000 */
[----:B----4-:R-:W-:-:S05]  /*1020*/  I2FP.F32.U32 R2, UR31 ;  /* 0x0000001f00027c45 */ /* 0x010fca0008201000 */
[----:B------:R-:W2:Y:S01]  /*1030*/  F2I.U32.TRUNC.NTZ R3, R3 ;  /* 0x0000000300037305 */ /* 0x000ea2000020f000 */
[----:B---3--:R-:W-:-:S07]  /*1040*/  FMUL R2, R2, UR4 ;  /* 0x0000000402027c20 */ /* 0x008fce0008400000 */
[----:B------:R-:W3:Y:S01]  /*1050*/  F2I.U32.TRUNC.NTZ R2, R2 ;  /* 0x0000000200027305 */ /* 0x000ee2000020f000 */
[----:B--2---:R-:W-:Y:S02]  /*1060*/  R2UR UR4, R3 ;  /* 0x00000000030472ca */ /* 0x004fe400000e0000 */
[----:B---3--:R-:W-:Y:S02]  /*1070*/  R2UR UR6, R2 ;  /* 0x00000000020672ca */ /* 0x008fe400000e0000 */
[----:B------:R-:W-:-:S09]  /*1080*/  PRMT R2, RZ, 0x7610, R2 ;  /* 0x00007610ff027816 */ /* 0x000fd20000000002 */
[----:B------:R-:W-:-:S04]  /*1090*/  UIADD3 UR5, UPT, UPT, -UR4, URZ, URZ ;  /* 0x000000ff04057290 */ /* 0x000fc8000fffe1ff */
[----:B------:R-:W-:Y:S02]  /*10a0*/  UIMAD UR5, UR7, UR5, UR30 ;  /* 0x00000005070572a4 */ /* 0x000fe4000f8e021e */
[----:B------:R-:W-:-:S04]  /*10b0*/  UIADD3 UR4, UPT, UPT, -UR6, URZ, URZ ;  /* 0x000000ff06047290 */ /* 0x000fc8000fffe1ff */
[----:B------:R-:W-:Y:S01]  /*10c0*/  IMAD.U32 R48, RZ, RZ, UR5 ;  /* 0x00000005ff307e24 */ /* 0x000fe2000f8e00ff */
[----:B------:R-:W-:-:S06]  /*10d0*/  UIMAD UR4, UR8, UR4, UR31 ;  /* 0x00000004080472a4 */ /* 0x000fcc000f8e021f */
[----:B------:R-:W-:Y:S01]  /*10e0*/  IMAD.U32 R47, RZ, RZ, UR4 ;  /* 0x00000004ff2f7e24 */ /* 0x000fe2000f8e00ff */
[----:B-1----:R-:W-:Y:S06]  /*10f0*/  BRA.U UP5, `(.L_x_18) ;  /* 0x00000001052c7547 */ /* 0x002fec000b800000 */
[----:B------:R-:W-:Y:S02]  /*1100*/  R2UR UR4, R47 ;  /* 0x000000002f0472ca */ /* 0x000fe400000e0000 */
[----:B------:R-:W-:-:S11]  /*1110*/  R2UR UR6, R48 ;  /* 0x00000000300672ca */ /* 0x000fd600000e0000 */
[----:B------:R-:W-:-:S04]  /*1120*/  UISETP.NE.AND UP0, UPT, UR4, URZ, UPT ;  /* 0x000000ff0400728c */ /* 0x000fc8000bf05270 */
[----:B------:R-:W-:-:S04]  /*1130*/  UISETP.EQ.OR UP0, UPT, UR6, URZ, !UP0 ;  /* 0x000000ff0600728c */ /* 0x000fc8000c702670 */
[----:B------:R-:W-:Y:S02]  /*1140*/  USEL UR5, URZ, 0x1, !UP0 ;  /* 0x00000001ff057887 */ /* 0x000fe4000c000000 */
[----:B------:R-:W-:-:S04]  /*1150*/  UISETP.NE.AND UP0, UPT, UR4, URZ, UPT ;  /* 0x000000ff0400728c */ /* 0x000fc8000bf05270 */
[----:B------:R-:W-:Y:S02]  /*1160*/  USEL UR4, URZ, 0x2, UP0 ;  /* 0x00000002ff047887 */ /* 0x000fe40008000000 */
[----:B------:R-:W-:-:S04]  /*1170*/  UISETP.NE.AND UP0, UPT, UR6, 0x1, UPT ;  /* 0x000000010600788c */ /* 0x000fc8000bf05270 */
[----:B------:R-:W-:-:S04]  /*1180*/  USEL UR4, UR4, 0x2, UP0 ;  /* 0x0000000204047887 */ /* 0x000fc80008000000 */
[----:B------:R-:W-:-:S06]  /*1190*/  UIADD3 UR4, UPT, UPT, UR5, UR4, URZ ;  /* 0x0000000405047290 */ /* 0x000fcc000fffe0ff */
[----:B------:R-:W-:-:S07]  /*11a0*/  IMAD.U32 R2, RZ, RZ, UR4 ;  /* 0x00000004ff027e24 */ /* 0x000fce000f8e00ff */
.L_x_18:
[----:B------:R-:W1:Y:S01]  /*11b0*/  S2UR UR36, SR_CTAID.Z ;  /* 0x00000000002479c3 */ /* 0x000e620000002700 */
[----:B------:R-:W-:-:S09]  /*11c0*/  UISETP.GE.AND UP0, UPT, UR19, 0x1, UPT ;  /* 0x000000011300788c */ /* 0x000fd2000bf06270 */
[----:B------:R-:W-:Y:S05]  /*11d0*/  BRA.U !UP0, `(.L_x_19) ;  /* 0x0000000108d47547 */ /* 0x000fea000b800000 */
[----:B------:R-:W2:Y:S01]  /*11e0*/  LDCU.128 UR12, c[0x0][0xb10] ;  /* 0x00016200ff0c77ac */ /* 0x000ea20008000c00 */
[----:B------:R-:W3:Y:S01]  /*11f0*/  LDCU UR20, c[0x0][0xb0c] ;  /* 0x00016180ff1477ac */ /* 0x000ee20008000800 */
[----:B------:R-:W4:Y:S01]  /*1200*/  LDCU UR6, c[0x0][0x370] ;  /* 0x00006e00ff0677ac */ /* 0x000f220008000800 */
[----:B------:R-:W1:Y:S01]  /*1210*/  LDCU UR7, c[0x0][0x374] ;  /* 0x00006e80ff0777ac */ /* 0x000e620008000800 */
[----:B------:R-:W1:Y:S01]  /*1220*/  LDCU UR21, c[0x0][0xb20] ;  /* 0x00016400ff1577ac */ /* 0x000e620008000800 */
[----:B--2---:R-:W-:Y:S02]  /*1230*/  UIMAD.WIDE.U32 UR4, UR30, UR12, URZ ;  /* 0x0000000c1e0472a5 */ /* 0x004fe4000f8e00ff */
[----:B---3--:R-:W-:Y:S01]  /*1240*/  UISETP.NE.AND UP0, UPT, UR20, 0x1, UPT ;  /* 0x000000011400788c */ /* 0x008fe2000bf05270 */
[----:B------:R-:W2:Y:S01]  /*1250*/  LDCU.64 UR8, c[0x0][0xb28] ;  /* 0x00016500ff0877ac */ /* 0x000ea20008000a00 */
[----:B----4-:R-:W-:-:S03]  /*1260*/  UIMAD.WIDE.U32 UR10, UR6, UR12, URZ ;  /* 0x0000000c060a72a5 */ /* 0x010fc6000f8e00ff */
[----:B------:R-:W-:Y:S01]  /*1270*/  UMOV UR4, UR5 ;  /* 0x0000000500047c82 */ /* 0x000fe20008000000 */
[----:B------:R-:W-:Y:S02]  /*1280*/  UISETP.NE.AND UP2, UPT, UR19, 0x1, UPT ;  /* 0x000000011300788c */ /* 0x000fe4000bf45270 */
[----:B------:R-:W-:Y:S01]  /*1290*/  USHF.R.U32.HI UR4, URZ, UR13, UR4 ;  /* 0x0000000dff047299 */ /* 0x000fe20008011604 */
[----:B------:R-:W-:Y:S01]  /*12a0*/  UMOV UR10, UR11 ;  /* 0x0000000b000a7c82 */ /* 0x000fe20008000000 */
[----:B------:R-:W-:Y:S02]  /*12b0*/  UIMAD.WIDE.U32 UR16, UR31, UR15, URZ ;  /* 0x0000000f1f1072a5 */ /* 0x000fe4000f8e00ff */
[----:B------:R-:W-:Y:S02]  /*12c0*/  USEL UR5, UR30, UR4, !UP0 ;  /* 0x000000041e057287 */ /* 0x000fe4000c000000 */
[----:B------:R-:W-:Y:S02]  /*12d0*/  @UP0 USHF.R.U32.HI UR6, URZ, UR13, UR10 ;  /* 0x0000000dff060299 */ /* 0x000fe4000801160a */
[----:B------:R-:W-:-:S02]  /*12e0*/  UISETP.NE.AND UP0, UPT, UR14, 0x1, UPT ;  /* 0x000000010e00788c */ /* 0x000fc4000bf05270 */
[----:B-1----:R-:W-:Y:S02]  /*12f0*/  UIMAD.WIDE.U32 UR10, UR7, UR15, URZ ;  /* 0x0000000f070a72a5 */ /* 0x002fe4000f8e00ff */
[----:B--2---:R-:W-:Y:S01]  /*1300*/  UIMAD.WIDE.U32 UR12, UR6, UR8, URZ ;  /* 0x00000008060c72a5 */ /* 0x004fe2000f8e00ff */
[----:B------:R-:W-:Y:S02]  /*1310*/  UMOV UR4, UR17 ;  /* 0x0000001100047c82 */ /* 0x000fe40008000000 */
[----:B------:R-:W-:Y:S02]  /*1320*/  USHF.R.U32.HI UR4, URZ, UR21, UR4 ;  /* 0x00000015ff047299 */ /* 0x000fe40008011604 */
[----:B------:R-:W-:Y:S02]  /*1330*/  UMOV UR10, UR11 ;  /* 0x0000000b000a7c82 */ /* 0x000fe40008000000 */
[----:B------:R-:W-:Y:S01]  /*1340*/  UMOV UR12, UR13 ;  /* 0x0000000d000c7c82 */ /* 0x000fe20008000000 */
[----:B------:R-:W-:-:S02]  /*1350*/  @UP0 USHF.R.U32.HI UR7, URZ, UR21, UR10 ;  /* 0x00000015ff070299 */ /* 0x000fc4000801160a */
[----:B------:R-:W-:Y:S02]  /*1360*/  USEL UR4, UR31, UR4, !UP0 ;  /* 0x000000041f047287 */ /* 0x000fe4000c000000 */
[----:B------:R-:W-:Y:S02]  /*1370*/  UIMAD.WIDE.U32 UR10, UR7, UR8, URZ ;  /* 0x00000008070a72a5 */ /* 0x000fe4000f8e00ff */
[----:B------:R-:W-:Y:S02]  /*1380*/  @UP2 USHF.R.U32.HI UR6, URZ, UR9, UR12 ;  /* 0x00000009ff062299 */ /* 0x000fe4000801160c */
[----:B------:R-:W-:-:S03]  /*1390*/  UIMAD.WIDE.U32 UR12, UR4, UR8, URZ ;  /* 0x00000008040c72a5 */ /* 0x000fc6000f8e00ff */
[----:B------:R-:W-:Y:S02]  /*13a0*/  UMOV UR10, UR11 ;  /* 0x0000000b000a7c82 */ /* 0x000fe40008000000 */
[----:B------:R-:W-:Y:S02]  /*13b0*/  @UP2 USHF.R.U32.HI UR7, URZ, UR9, UR10 ;  /* 0x00000009ff072299 */ /* 0x000fe4000801160a */
[----:B------:R-:W-:Y:S02]  /*13c0*/  UIMAD UR10, UR6, UR19, URZ ;  /* 0x00000013060a72a4 */ /* 0x000fe4000f8e02ff */
[----:B------:R-:W-:-:S04]  /*13d0*/  UIMAD UR7, UR7, UR19, URZ ;  /* 0x00000013070772a4 */ /* 0x000fc8000f8e02ff */
[----:B------:R-:W-:-:S03]  /*13e0*/  UISETP.GE.AND UP0, UPT, UR4, UR7, UPT ;  /* 0x000000070400728c */ /* 0x000fc6000bf06270 */
[----:B------:R-:W-:Y:S01]  /*13f0*/  UMOV UR7, UR13 ;  /* 0x0000000d00077c82 */ /* 0x000fe20008000000 */
[----:B------:R-:W-:Y:S02]  /*1400*/  UISETP.GE.OR UP0, UPT, UR5, UR10, UP0 ;  /* 0x0000000a0500728c */ /* 0x000fe40008706670 */
[----:B------:R-:W-:Y:S02]  /*1410*/  UIMAD.WIDE.U32 UR10, UR5, UR8, URZ ;  /* 0x00000008050a72a5 */ /* 0x000fe4000f8e00ff */
[----:B------:R-:W-:Y:S02]  /*1420*/  USHF.R.U32.HI UR7, URZ, UR9, UR7 ;  /* 0x00000009ff077299 */ /* 0x000fe40008011607 */
[----:B------:R-:W-:Y:S02]  /*1430*/  UIADD3 UR10, UPT, UPT, -UR4, URZ, URZ ;  /* 0x000000ff040a7290 */ /* 0x000fe4000fffe1ff */
[----:B------:R-:W-:Y:S02]  /*1440*/  USEL UR7, UR4, UR7, !UP2 ;  /* 0x0000000704077287 */ /* 0x000fe4000d000000 */
[----:B------:R-:W-:Y:S01]  /*1450*/  UIMAD UR10, UR14, UR10, UR31 ;  /* 0x0000000a0e0a72a4 */ /* 0x000fe2000f8e021f */
[----:B------:R-:W-:Y:S01]  /*1460*/  @!UP0 UMOV UR8, UR11 ;  /* 0x0000000b00088c82 */ /* 0x000fe20008000000 */
[----:B------:R-:W-:-:S02]  /*1470*/  UIADD3 UR11, UPT, UPT, -UR5, URZ, URZ ;  /* 0x000000ff050b7290 */ /* 0x000fc4000fffe1ff */
[----:B------:R-:W-:Y:S02]  /*1480*/  @!UP0 USHF.R.U32.HI UR8, URZ, UR9, UR8 ;  /* 0x00000009ff088299 */ /* 0x000fe40008011608 */
[----:B------:R-:W-:Y:S02]  /*1490*/  UIADD3 UR9, UPT, UPT, -UR7, URZ, URZ ;  /* 0x000000ff07097290 */ /* 0x000fe4000fffe1ff */
[----:B------:R-:W-:Y:S02]  /*14a0*/  @!UP0 USEL UR8, UR5, UR8, !UP2 ;  /* 0x0000000805088287 */ /* 0x000fe4000d000000 */
[----:B------:R-:W-:Y:S02]  /*14b0*/  UIMAD UR9, UR19, UR9, UR4 ;  /* 0x00000009130972a4 */ /* 0x000fe4000f8e0204 */
[----:B------:R-:W-:Y:S02]  /*14c0*/  @!UP0 UIADD3 UR7, UPT, UPT, UR7, -UR8, URZ ;  /* 0x8000000807078290 */ /* 0x000fe4000fffe0ff */
[----:B------:R-:W-:-:S02]  /*14d0*/  @!UP0 UIMAD UR6, UR9, UR6, UR8 ;  /* 0x00000006090682a4 */ /* 0x000fc4000f8e0208 */
[----:B------:R-:W-:Y:S02]  /*14e0*/  @!UP0 UIMAD UR4, UR7, UR19, UR5 ;  /* 0x00000013070482a4 */ /* 0x000fe4000f8e0205 */
[----:B------:R-:W-:Y:S02]  /*14f0*/  UIMAD UR30, UR20, UR11, UR30 ;  /* 0x0000000b141e72a4 */ /* 0x000fe4000f8e021e */
[----:B------:R-:W-:Y:S01]  /*1500*/  UIMAD UR31, UR4, UR14, UR10 ;  /* 0x0000000e041f72a4 */ /* 0x000fe2000f8e020a */
[----:B------:R-:W-:Y:S02]  /*1510*/  @!UP0 UMOV UR5, UR6 ;  /* 0x0000000600058c82 */ /* 0x000fe40008000000 */
[----:B------:R-:W-:-:S12]  /*1520*/  UIMAD UR30, UR5, UR20, UR30 ;  /* 0x00000014051e72a4 */ /* 0x000fd8000f8e021e */
.L_x_19:
[----:B------:R-:W-:-:S09]  /*1530*/  UISETP.NE.AND UP0, UPT, UR22, 0x1, UPT ;  /* 0x000000011600788c */ /* 0x000fd2000bf05270 */
[----:B------:R-:W-:Y:S05]  /*1540*/  BRA.U UP0, `(.L_x_20) ;  /* 0x0000000100407547 */ /* 0x000fea000b800000 */
[----:B------:R-:W2:Y:S01]  /*1550*/  LDCU.128 UR8, c[0x0][0xb10] ;  /* 0x00016200ff0877ac */ /* 0x000ea20008000c00 */
[----:B------:R-:W3:Y:S01]  /*1560*/  LDCU UR12, c[0x0][0xb0c] ;  /* 0x00016180ff0c77ac */ /* 0x000ee20008000800 */
[----:B------:R-:W4:Y:S01]  /*1570*/  LDCU UR13, c[0x0][0xb20] ;  /* 0x00016400ff0d77ac */ /* 0x000f220008000800 */
[----:B--2---:R-:W-:Y:S02]  /*1580*/  UIMAD.WIDE.U32 UR4, UR30, UR8, URZ ;  /* 0x000000081e0472a5 */ /* 0x004fe4000f8e00ff */
[----:B------:R-:W-:Y:S02]  /*1590*/  UIMAD.WIDE.U32 UR6, UR31, UR11, URZ ;  /* 0x0000000b1f0672a5 */ /* 0x000fe4000f8e00ff */
[----:B---3--:R-:W-:Y:S02]  /*15a0*/  UISETP.NE.AND UP0, UPT, UR12, 0x1, UPT ;  /* 0x000000010c00788c */ /* 0x008fe4000bf05270 */
[----:B------:R-:W-:-:S03]  /*15b0*/  USHF.R.U32.HI UR5, URZ, UR9, UR5 ;  /* 0x00000009ff057299 */ /* 0x000fc60008011605 */
[----:B------:R-:W-:Y:S01]  /*15c0*/  UMOV UR4, UR7 ;  /* 0x0000000700047c82 */ /* 0x000fe20008000000 */
[----:B------:R-:W-:Y:S02]  /*15d0*/  USEL UR5, UR30, UR5, !UP0 ;  /* 0x000000051e057287 */ /* 0x000fe4000c000000 */
[----:B------:R-:W-:Y:S02]  /*15e0*/  UISETP.NE.AND UP0, UPT, UR10, 0x1, UPT ;  /* 0x000000010a00788c */ /* 0x000fe4000bf05270 */
[----:B----4-:R-:W-:-:S04]  /*15f0*/  USHF.R.U32.HI UR4, URZ, UR13, UR4 ;  /* 0x0000000dff047299 */ /* 0x010fc80008011604 */
[----:B------:R-:W-:-:S04]  /*1600*/  USEL UR4, UR31, UR4, !UP0 ;  /* 0x000000041f047287 */ /* 0x000fc8000c000000 */
[----:B------:R-:W-:Y:S02]  /*1610*/  UIADD3 UR6, UPT, UPT, UR5, -UR4, URZ ;  /* 0x8000000405067290 */ /* 0x000fe4000fffe0ff */
[----:B------:R-:W-:Y:S02]  /*1620*/  UIADD3 UR4, UPT, UPT, -UR5, UR4, URZ ;  /* 0x0000000405047290 */ /* 0x000fe4000fffe1ff */
[----:B------:R-:W-:Y:S02]  /*1630*/  UIMAD UR31, UR6, UR10, UR31 ;  /* 0x0000000a061f72a4 */ /* 0x000fe4000f8e021f */
[----:B------:R-:W-:-:S12]  /*1640*/  UIMAD UR30, UR4, UR12, UR30 ;  /* 0x0000000c041e72a4 */ /* 0x000fd8000f8e021e */
.L_x_20:
[----:B------:R-:W-:Y:S01]  /*1650*/  UISETP.NE.AND UP0, UPT, UR18, 0x2, UPT ;  /* 0x000000021200788c */ /* 0x000fe2000bf05270 */
[----:B------:R-:W-:Y:S09]  /*1660*/  BRA.U !UP6, `(.L_x_21) ;  /* 0x000000010e0c7547 */ /* 0x000ff2000b800000 */
[----:B------:R-:W-:Y:S01]  /*1670*/  UCGABAR_WAIT ;  /* 0x0000000000007dc7 */ /* 0x000fe20008000000 */
[----:B------:R-:W-:Y:S01]  /*1680*/  CCTL.IVALL ;  /* 0x00000000ff00798f */ /* 0x000fe20002000000 */
[----:B------:R-:W-:Y:S05]  /*1690*/  BRA `(.L_x_22) ;  /* 0x0000000000047947 */ /* 0x000fea0003800000 */
.L_x_21:
[----:B------:R-:W-:Y:S06]  /*16a0*/  BAR.SYNC.DEFER_BLOCKING 0x0 ;  /* 0x0000000000007b1d */ /* 0x000fec0000010000 */
.L_x_22:
[----:B------:R-:W-:Y:S05]  /*16b0*/  BRA.U UP0, `(.L_x_23) ;  /* 0x0000001500587547 */ /* 0x000fea000b800000 */
[----:B------:R-:W2:Y:S01]  /*16c0*/  LDCU UR6, c[0x0][0x38c] ;  /* 0x00007180ff0677ac */ /* 0x000ea20008000800 */
[----:B------:R-:W3:Y:S01]  /*16d0*/  S2UR UR7, SR_CgaCtaId ;  /* 0x00000000000779c3 */ /* 0x000ee20000008800 */
[----:B------:R-:W-:Y:S01]  /*16e0*/  PLOP3.LUT P1, PT, PT, PT, UP3, 0x80, 0x8 ;  /* 0x000000000008781c */ /* 0x000fe20003f2f038 */
[----:B------:R-:W-:Y:S01]  /*16f0*/  IMAD.MOV.U32 R12, RZ, RZ, 0x1 ;  /* 0x00000001ff0c7424 */ /* 0x000fe200078e00ff */
[----:B------:R-:W-:Y:S01]  /*1700*/  UMOV UR13, 0x400 ;  /* 0x00000400000d7882 */ /* 0x000fe20000000000 */
[----:B------:R-:W-:Y:S01]  /*1710*/  UISETP.NE.AND UP1, UPT, UR18, URZ, UPT ;  /* 0x000000ff1200728c */ /* 0x000fe2000bf25270 */
[----:B------:R-:W-:Y:S01]  /*1720*/  ISETP.EQ.OR P2, PT, R0, RZ, P3 ;  /* 0x000000ff0000720c */ /* 0x000fe20001f42670 */
[----:B------:R-:W-:Y:S01]  /*1730*/  USEL UR24, URZ, 0x1, UP4 ;  /* 0x00000001ff187887 */ /* 0x000fe2000a000000 */
[----:B------:R-:W-:Y:S02]  /*1740*/  PLOP3.LUT P1, PT, P1, PT, PT, 0x8, 0x80 ;  /* 0x000000000080781c */ /* 0x000fe40000f2e170 */
[----:B------:R-:W-:Y:S01]  /*1750*/  CS2R R10, SRZ ;  /* 0x00000000000a7805 */ /* 0x000fe2000001ff00 */
[----:B------:R-:W-:Y:S01]  /*1760*/  IMAD.MOV.U32 R9, RZ, RZ, RZ ;  /* 0x000000ffff097224 */ /* 0x000fe200078e00ff */
[----:B------:R-:W4:Y:S01]  /*1770*/  LDCU UR39, c[0x0][0x370] ;  /* 0x00006e00ff2777ac */ /* 0x000f220008000800 */
[----:B------:R-:W-:Y:S01]  /*1780*/  IMAD.MOV.U32 R8, RZ, RZ, 0x1 ;  /* 0x00000001ff087424 */ /* 0x000fe200078e00ff */
[----:B------:R-:W1:Y:S01]  /*1790*/  LDCU.64 UR28, c[0x0][0x348] ;  /* 0x00006900ff1c77ac */ /* 0x000e620008000a00 */
[----:B--2---:R-:W-:-:S02]  /*17a0*/  UIADD3 UR5, UPT, UPT, UR6, 0x3f, URZ ;  /* 0x0000003f06057890 */ /* 0x004fc4000fffe0ff */
[----:B------:R-:W-:Y:S02]  /*17b0*/  UIADD3 UR45, UPT, UPT, UR6, 0x7e, URZ ;  /* 0x0000007e062d7890 */ /* 0x000fe4000fffe0ff */
[----:B------:R-:W-:Y:S02]  /*17c0*/  USHF.R.S32.HI UR4, URZ, 0x1f, UR5 ;  /* 0x0000001fff047899 */ /* 0x000fe40008011405 */
[----:B---3--:R-:W-:Y:S02]  /*17d0*/  USHF.L.U32 UR25, UR7, 0xd, URZ ;  /* 0x0000000d07197899 */ /* 0x008fe400080006ff */
[----:B------:R-:W-:Y:S02]  /*17e0*/  ULEA.HI UR4, UR4, UR5, URZ, 0x6 ;  /* 0x0000000504047291 */ /* 0x000fe4000f8f30ff */
[----:B------:R-:W-:Y:S02]  /*17f0*/  UIADD3 UR5, UPT, UPT, UR6, -0x1, URZ ;  /* 0xffffffff06057890 */ /* 0x000fe4000fffe0ff */
[----:B------:R-:W-:-:S02]  /*1800*/  USHF.R.S32.HI UR41, URZ, 0x6, UR4 ;  /* 0x00000006ff297899 */ /* 0x000fc40008011404 */
[----:B------:R-:W-:Y:S02]  /*1810*/  UISETP.GE.U32.AND UP2, UPT, UR5, -0x7f, UPT ;  /* 0xffffff810500788c */ /* 0x000fe4000bf46070 */
[----:B------:R-:W-:Y:S02]  /*1820*/  UISETP.LT.U32.AND UP0, UPT, UR41, 0x8, UPT ;  /* 0x000000082900788c */ /* 0x000fe4000bf01070 */
[----:B------:R-:W-:Y:S02]  /*1830*/  USHF.L.U32 UR44, UR7, 0x6, URZ ;  /* 0x00000006072c7899 */ /* 0x000fe400080006ff */
[----:B------:R-:W-:Y:S02]  /*1840*/  USEL UR40, UR41, 0x8, UP0 ;  /* 0x0000000829287887 */ /* 0x000fe40008000000 */
[----:B------:R-:W-:Y:S02]  /*1850*/  ULOP3.LUT UR25, UR25, 0x2000, URZ, 0xc0, !UPT ;  /* 0x0000200019197892 */ /* 0x000fe4000f8ec0ff */
[----:B------:R-:W-:-:S02]  /*1860*/  UIADD3 UR21, UPT, UPT, UR40, -0x1, URZ ;  /* 0xffffffff28157890 */ /* 0x000fc4000fffe0ff */
[----:B------:R-:W-:Y:S02]  /*1870*/  ULEA UR13, UR7, UR13, 0x18 ;  /* 0x0000000d070d7291 */ /* 0x000fe4000f8ec0ff */
[----:B------:R-:W-:Y:S01]  /*1880*/  @UP2 UIADD3 UR21, UPT, UPT, UR40, URZ, URZ ;  /* 0x000000ff28152290 */ /* 0x000fe2000fffe0ff */
[----:B------:R-:W2:Y:S01]  /*1890*/  LDCU UR38, c[0x0][0x374] ;  /* 0x00006e80ff2677ac */ /* 0x000ea20008000800 */
[----:B------:R-:W-:Y:S02]  /*18a0*/  ULOP3.LUT UR44, UR44, 0x40, URZ, 0xc0, !UPT ;  /* 0x000000402c2c7892 */ /* 0x000fe4000f8ec0ff */
[----:B------:R-:W-:Y:S02]  /*18b0*/  USEL UR24, UR24, 0x2, UP1 ;  /* 0x0000000218187887 */ /* 0x000fe40008800000 */
[----:B------:R-:W-:Y:S02]  /*18c0*/  UIADD3 UR25, UPT, UPT, UR13, 0x14400, UR25 ;  /* 0x000144000d197890 */ /* 0x000fe4000fffe019 */
[----:B------:R-:W-:-:S02]  /*18d0*/  UIADD3 UR43, UPT, UPT, UR41, -UR40, URZ ;  /* 0x80000028292b7290 */ /* 0x000fc4000fffe0ff */
[----:B------:R-:W-:Y:S01]  /*18e0*/  UIADD3 UR21, UPT, UPT, UR21, 0x1, URZ ;  /* 0x0000000115157890 */ /* 0x000fe2000fffe0ff */
[----:B-1--4-:R-:W-:-:S11]  /*18f0*/  UMOV UR5, URZ ;  /* 0x000000ff00057c82 */ /* 0x012fd60008000000 */
.L_x_43:
[----:B------:R-:W1:Y:S02]  /*1900*/  S2UR UR4, SR_CgaCtaId ;  /* 0x00000000000479c3 */ /* 0x000e640000008800 */
[----:B-1----:R-:W-:-:S09]  /*1910*/  UISETP.NE.AND UP0, UPT, UR4, URZ, UPT ;  /* 0x000000ff0400728c */ /* 0x002fd2000bf05270 */
[----:B------:R-:W-:Y:S05]  /*1920*/  BRA.U UP0, `(.L_x_24) ;  /* 0x0000000100287547 */ /* 0x000fea000b800000 */
[----:B------:R-:W-:Y:S02]  /*1930*/  LEA R0, R9, UR13, 0x3 ;  /* 0x0000000d09007c11 */ /* 0x000fe4000f8e18ff */
[----:B------:R-:W-:-:S04]  /*1940*/  SHF.L.U32 R2, R8, 0x1f, RZ ;  /* 0x0000001f08027819 */ /* 0x000fc800000006ff */
[----:B------:R-:W1:Y:S02]  /*1950*/  SYNCS.PHASECHK.TRANS64.TRYWAIT P0, [R0+URZ+0x140], R2 ;  /* 0x00014002000075a7 */ /* 0x000e6400080011ff */
[----:B-1----:R-:W-:Y:S05]  /*1960*/  @!P0 BRA `(.L_x_25) ;  /* 0x0000006c00e48947 */ /* 0x002fea0003800000 */
.L_x_143:
[----:B------:R-:W-:Y:S01]  /*1970*/  VIADD R9, R9, 0x1 ;  /* 0x0000000109097836 */ /* 0x000fe20000000000 */
[----:B------:R1:W-:Y:S04]  /*1980*/  SYNCS.ARRIVE.TRANS64.A1T0 RZ, [R0+URZ+0x130], RZ ;  /* 0x000130ff00ff79a7 */ /* 0x0003e800081000ff */
[----:B------:R-:W-:-:S04]  /*1990*/  ISETP.NE.AND P0, PT, R9, 0x2, PT ;  /* 0x000000020900780c */ /* 0x000fc80003f05270 */
[----:B------:R-:W-:Y:S02]  /*19a0*/  SEL R9, R9, RZ, P0 ;  /* 0x000000ff09097207 */ /* 0x000fe40000000000 */
[----:B-1----:R-:W-:-:S04]  /*19b0*/  SEL R0, RZ, 0x1, P0 ;  /* 0x00000001ff007807 */ /* 0x002fc80000000000 */
[----:B------:R-:W-:-:S07]  /*19c0*/  LOP3.LUT R8, R8, R0, RZ, 0x3c, !PT ;  /* 0x0000000008087212 */ /* 0x000fce00078e3cff */
.L_x_24:
[----:B------:R-:W-:Y:S01]  /*19d0*/  ULEA UR4, UR5, UR13, 0x3 ;  /* 0x0000000d05047291 */ /* 0x000fe2000f8e18ff */
[----:B------:R-:W-:Y:S01]  /*19e0*/  SHF.L.U32 R0, R12, 0x1f, RZ ;  /* 0x0000001f0c007819 */ /* 0x000fe200000006ff */
[----:B------:R-:W-:Y:S02]  /*19f0*/  UISETP.GE.U32.AND UP0, UPT, UR45, 0x7f, UPT ;  /* 0x0000007f2d00788c */ /* 0x000fe4000bf06070 */
[----:B------:R-:W-:Y:S02]  /*1a00*/  USHF.L.U32 UR35, UR30, 0x6, URZ ;  /* 0x000000061e237899 */ /* 0x000fe400080006ff */
[----:B------:R-:W-:Y:S01]  /*1a10*/  ULEA UR19, UR31, UR44, 0x7 ;  /* 0x0000002c1f137291 */ /* 0x000fe2000f8e38ff */
[----:B------:R-:W-:Y:S02]  /*1a20*/  UMOV UR6, URZ ;  /* 0x000000ff00067c82 */ /* 0x000fe40008000000 */
[----:B------:R1:W3:Y:S02]  /*1a30*/  SYNCS.PHASECHK.TRANS64.TRYWAIT P0, [UR4+0x40], R0 ;  /* 0x00004000ff0075a7 */ /* 0x0002e40008001104 */
[----:B------:R-:W-:Y:S07]  /*1a40*/  BRA.U !UP0, `(.L_x_26) ;  /* 0x0000000108b87547 */ /* 0x000fee000b800000 */
[----:B------:R-:W-:Y:S01]  /*1a50*/  UMOV UR10, URZ ;  /* 0x000000ff000a7c82 */ /* 0x000fe20008000000 */
[----:B------:R-:W-:-:S05]  /*1a60*/  UMOV UR4, UR5 ;  /* 0x0000000500047c82 */ /* 0x000fca0008000000 */
.L_x_32:
[----:B------:R-:W-:Y:S01]  /*1a70*/  ULEA UR33, UR4, UR13, 0x3 ;  /* 0x0000000d04217291 */ /* 0x000fe2000f8e18ff */
[----:B---3--:R-:W-:Y:S01]  /*1a80*/  @!P3 MOV R2, 0x6000 ;  /* 0x000060000002b802 */ /* 0x008fe20000000f00 */
[----:B-1-34-:R-:W-:Y:S10]  /*1a90*/  @P0 BRA `(.L_x_27) ;  /* 0x00000000000c0947 */ /* 0x01aff40003800000 */
[----:B------:R-:W-:-:S04]  /*1aa0*/  SHF.L.U32 R3, R12, 0x1f, RZ ;  /* 0x0000001f0c037819 */ /* 0x000fc800000006ff */
[----:B------:R-:W3:Y:S02]  /*1ab0*/  SYNCS.PHASECHK.TRANS64.TRYWAIT P0, [UR33+0x40], R3 ;  /* 0x00004003ff0075a7 */ /* 0x000ee40008001121 */
[----:B---3--:R-:W-:Y:S05]  /*1ac0*/  @!P0 BRA `(.L_x_28) ;  /* 0x0000006c00a08947 */ /* 0x008fea0003800000 */
.L_x_27:
[----:B------:R3:W-:Y:S01]  /*1ad0*/  @!P3 SYNCS.ARRIVE.TRANS64 RZ, [UR33], R2 ;  /* 0x00000002ffffb9a7 */ /* 0x0007e20008000021 */
[----:B------:R-:W-:-:S04]  /*1ae0*/  ULOP3.LUT UR5, UR24, 0x2, URZ, 0xfc, !UPT ;  /* 0x0000000218057892 */ /* 0x000fc8000f8efcff */
[----:B------:R-:W-:-:S09]  /*1af0*/  UISETP.NE.AND UP0, UPT, UR5, 0x2, UPT ;  /* 0x000000020500788c */ /* 0x000fd2000bf05270 */
[----:B------:R-:W-:Y:S05]  /*1b00*/  BRA.U UP0, `(.L_x_29) ;  /* 0x0000000100047547 */ /* 0x000fea000b800000 */
[----:B--2---:R-:W-:Y:S05]  /*1b10*/  BPT.TRAP 0x1 ;  /* 0x000000040000795c */ /* 0x004fea0000300000 */
.L_x_29:
[----:B------:R-:W-:Y:S04]  /*1b20*/  BSSY.RECONVERGENT B0, `(.L_x_30) ;  /* 0x0000003000007945 */ /* 0x000fe80003800200 */
[----:B------:R-:W-:Y:S05]  /*1b30*/  @P2 BRA `(.L_x_31) ;  /* 0x0000000000042947 */ /* 0x000fea0003800000 */
[----:B--2---:R-:W-:Y:S05]  /*1b40*/  BPT.TRAP 0x1 ;  /* 0x000000040000795c */ /* 0x004fea0000300000 */
.L_x_31:
[----:B--2---:R-:W-:Y:S05]  /*1b50*/  BSYNC.RECONVERGENT B0 ;  /* 0x0000000000007941 */ /* 0x004fea0003800200 */
.L_x_30:
[----:B------:R-:W-:Y:S02]  /*1b60*/  UIADD3 UR5, UPT, UPT, UR4, 0x1, URZ ;  /* 0x0000000104057890 */ /* 0x000fe4000fffe0ff */
[----:B------:R-:W-:Y:S02]  /*1b70*/  USHF.L.U32 UR34, UR10, 0x6, URZ ;  /* 0x000000060a227899 */ /* 0x000fe400080006ff */
[----:B------:R-:W-:Y:S02]  /*1b80*/  UISETP.NE.AND UP0, UPT, UR5, 0x8, UPT ;  /* 0x000000080500788c */ /* 0x000fe4000bf05270 */
[----:B------:R-:W-:Y:S02]  /*1b90*/  UIADD3 UR10, UPT, UPT, UR10, 0x1, URZ ;  /* 0x000000010a0a7890 */ /* 0x000fe4000fffe0ff */
[----:B------:R-:W-:Y:S02]  /*1ba0*/  USEL UR7, URZ, 0x1, UP0 ;  /* 0x00000001ff077887 */ /* 0x000fe40008000000 */
[----:B------:R-:W-:-:S02]  /*1bb0*/  USEL UR5, UR5, URZ, UP0 ;  /* 0x000000ff05057287 */ /* 0x000fc40008000000 */
[----:B------:R-:W-:Y:S02]  /*1bc0*/  ULEA UR32, UR4, UR13, 0xd ;  /* 0x0000000d04207291 */ /* 0x000fe4000f8e68ff */
[----:B------:R-:W-:Y:S01]  /*1bd0*/  ULEA UR6, UR5, UR13, 0x3 ;  /* 0x0000000d05067291 */ /* 0x000fe2000f8e18ff */
[----:B------:R-:W-:Y:S01]  /*1be0*/  LOP3.LUT R12, R12, UR7, RZ, 0x3c, !PT ;  /* 0x000000070c0c7c12 */ /* 0x000fe2000f8e3cff */
[----:B------:R-:W-:Y:S02]  /*1bf0*/  UIADD3 UR8, UP1, UPT, UR28, 0x80, URZ ;  /* 0x000000801c087890 */ /* 0x000fe4000ff3e0ff */
[----:B------:R-:W-:Y:S01]  /*1c00*/  UIADD3 UR32, UPT, UPT, UR32, 0x4400, URZ ;  /* 0x0000440020207890 */ /* 0x000fe2000fffe0ff */
[----:B-1----:R-:W-:Y:S01]  /*1c10*/  SHF.L.U32 R0, R12, 0x1f, RZ ;  /* 0x0000001f0c007819 */ /* 0x002fe200000006ff */
[----:B------:R-:W-:Y:S02]  /*1c20*/  UIADD3.X UR9, UPT, UPT, URZ, UR29, URZ, UP1, !UPT ;  /* 0x0000001dff097290 */ /* 0x000fe40008ffe4ff */
[----:B------:R-:W-:Y:S01]  /*1c30*/  ULEA UR16, UR4, UR25, 0xe ;  /* 0x0000001904107291 */ /* 0x000fe2000f8e70ff */
[----:B------:R4:W1:Y:S01]  /*1c40*/  SYNCS.PHASECHK.TRANS64.TRYWAIT P0, [UR6+0x40], R0 ;  /* 0x00004000ff0075a7 */ /* 0x0008620008001106 */
[----:B------:R-:W-:Y:S01]  /*1c50*/  UIADD3 UR6, UP0, UPT, UR28, 0x180, URZ ;  /* 0x000001801c067890 */ /* 0x000fe2000ff1e0ff */
[----:B------:R-:W-:Y:S01]  /*1c60*/  UMOV UR14, 0x0 ;  /* 0x00000000000e7882 */ /* 0x000fe20000000000 */
[----:B------:R-:W-:-:S02]  /*1c70*/  UMOV UR15, 0x10000000 ;  /* 0x10000000000f7882 */ /* 0x000fc40000000000 */
[----:B------:R-:W-:Y:S01]  /*1c80*/  UIADD3.X UR7, UPT, UPT, URZ, UR29, URZ, UP0, !UPT ;  /* 0x0000001dff077290 */ /* 0x000fe200087fe4ff */
[----:B------:R-:W-:Y:S01]  /*1c90*/  UTMALDG.3D [UR32], [UR8], desc[UR14] ;  /* 0x00000e20080075b4 */ /* 0x000fe20008011000 */
[----:B------:R-:W-:Y:S01]  /*1ca0*/  UISETP.NE.AND UP0, UPT, UR10, UR21, UPT ;  /* 0x000000150a00728c */ /* 0x000fe2000bf05270 */
[----:B------:R-:W-:Y:S01]  /*1cb0*/  UMOV UR4, 0x30000 ;  /* 0x0003000000047882 */ /* 0x000fe20000000000 */
[----:B------:R-:W-:Y:S01]  /*1cc0*/  UMOV UR20, UR36 ;  /* 0x0000002400147c82 */ /* 0x000fe20008000000 */
[----:B------:R-:W-:Y:S01]  /*1cd0*/  UMOV UR17, UR33 ;  /* 0x0000002100117c82 */ /* 0x000fe20008000000 */
[----:B------:R-:W-:-:S03]  /*1ce0*/  UMOV UR18, UR34 ;  /* 0x0000002200127c82 */ /* 0x000fc60008000000 */
[----:B------:R2:W-:Y:S02]  /*1cf0*/  UTMALDG.3D.MULTICAST [UR16], [UR6], UR4, desc[UR14] ;  /* 0x00000e10060073b4 */ /* 0x0005e40008011804 */
[----:B--2---:R-:W-:Y:S01]  /*1d00*/  UMOV UR6, UR21 ;  /* 0x0000001500067c82 */ /* 0x004fe20008000000 */
[----:B------:R-:W-:Y:S01]  /*1d10*/  UMOV UR4, UR5 ;  /* 0x0000000500047c82 */ /* 0x000fe20008000000 */
[----:B------:R-:W-:Y:S05]  /*1d20*/  BRA.U UP0, `(.L_x_32) ;  /* 0xfffffffd00507547 */ /* 0x000fea000b83ffff */
.L_x_26:
[----:B------:R-:W-:Y:S01]  /*1d30*/  ULEA UR4, UR5, UR13, 0x3 ;  /* 0x0000000d05047291 */ /* 0x000fe2000f8e18ff */
[----:B-1--4-:R-:W-:Y:S01]  /*1d40*/  SHF.L.U32 R0, R12, 0x1f, RZ ;  /* 0x0000001f0c007819 */ /* 0x012fe200000006ff */
[----:B------:R-:W-:Y:S01]  /*1d50*/  @!P1 SYNCS.ARRIVE.TRANS64.A1T0 RZ, [UR13+0xc8], RZ ;  /* 0x0000c8ffffff99a7 */ /* 0x000fe2000810000d */
[----:B------:R-:W-:-:S06]  /*1d60*/  UISETP.GT.AND UP0, UPT, UR41, UR40, UPT ;  /* 0x000000282900728c */ /* 0x000fcc000bf04270 */
[----:B---3--:R1:W3:Y:S03]  /*1d70*/  SYNCS.PHASECHK.TRANS64.TRYWAIT P0, [UR4+0x40], R0 ;  /* 0x00004000ff0075a7 */ /* 0x0082e60008001104 */
[----:B------:R-:W-:Y:S05]  /*1d80*/  BRA.U !UP0, `(.L_x_33) ;  /* 0x0000000108bc7547 */ /* 0x000fea000b800000 */
[----:B------:R-:W-:Y:S01]  /*1d90*/  UIADD3 UR26, UPT, UPT, UR43, UR6, URZ ;  /* 0x000000062b1a7290 */ /* 0x000fe2000fffe0ff */
[----:B------:R-:W-:-:S11]  /*1da0*/  UMOV UR4, UR5 ;  /* 0x0000000500047c82 */ /* 0x000fd60008000000 */
.L_x_39:
[----:B------:R-:W-:Y:S01]  /*1db0*/  ULEA UR9, UR4, UR13, 0x3 ;  /* 0x0000000d04097291 */ /* 0x000fe2000f8e18ff */
[----:B---3--:R-:W-:Y:S01]  /*1dc0*/  @!P3 MOV R2, 0x6000 ;  /* 0x000060000002b802 */ /* 0x008fe20000000f00 */
[----:B-1-3--:R-:W-:Y:S10]  /*1dd0*/  @P0 BRA `(.L_x_34) ;  /* 0x00000000000c0947 */ /* 0x00aff40003800000 */
[----:B------:R-:W-:-:S04]  /*1de0*/  SHF.L.U32 R3, R12, 0x1f, RZ ;  /* 0x0000001f0c037819 */ /* 0x000fc800000006ff */
[----:B------:R-:W3:Y:S02]  /*1df0*/  SYNCS.PHASECHK.TRANS64.TRYWAIT P0, [UR9+0x40], R3 ;  /* 0x00004003ff0075a7 */ /* 0x000ee40008001109 */
[----:B---3--:R-:W-:Y:S05]  /*1e00*/  @!P0 BRA `(.L_x_35) ;  /* 0x0000006800e88947 */ /* 0x008fea0003800000 */
.L_x_34:
[----:B------:R3:W-:Y:S01]  /*1e10*/  @!P3 SYNCS.ARRIVE.TRANS64 RZ, [UR9], R2 ;  /* 0x00000002ffffb9a7 */ /* 0x0007e20008000009 */
[----:B------:R-:W-:-:S04]  /*1e20*/  ULOP3.LUT UR5, UR24, 0x2, URZ, 0xfc, !UPT ;  /* 0x0000000218057892 */ /* 0x000fc8000f8efcff */
[----:B------:R-:W-:-:S09]  /*1e30*/  UISETP.NE.AND UP0, UPT, UR5, 0x2, UPT ;  /* 0x000000020500788c */ /* 0x000fd2000bf05270 */
[----:B------:R-:W-:Y:S05]  /*1e40*/  BRA.U UP0, `(.L_x_36) ;  /* 0x0000000100047547 */ /* 0x000fea000b800000 */
[----:B--2---:R-:W-:Y:S05]  /*1e50*/  BPT.TRAP 0x1 ;  /* 0x000000040000795c */ /* 0x004fea0000300000 */
.L_x_36:
[----:B------:R-:W-:Y:S04]  /*1e60*/  BSSY.RECONVERGENT B0, `(.L_x_37) ;  /* 0x0000003000007945 */ /* 0x000fe80003800200 */
[----:B------:R-:W-:Y:S05]  /*1e70*/  @P2 BRA `(.L_x_38) ;  /* 0x0000000000042947 */ /* 0x000fea0003800000 */
[----:B--2---:R-:W-:Y:S05]  /*1e80*/  BPT.TRAP 0x1 ;  /* 0x000000040000795c */ /* 0x004fea0000300000 */
.L_x_38:
[----:B--2---:R-:W-:Y:S05]  /*1e90*/  BSYNC.RECONVERGENT B0 ;  /* 0x0000000000007941 */ /* 0x004fea0003800200 */
.L_x_37:
[----:B------:R-:W-:Y:S02]  /*1ea0*/  UIADD3 UR5, UPT, UPT, UR4, 0x1, URZ ;  /* 0x0000000104057890 */ /* 0x000fe4000fffe0ff */
[----:B------:R-:W-:Y:S02]  /*1eb0*/  UIADD3 UR14, UP1, UPT, UR28, 0x80, URZ ;  /* 0x000000801c0e7890 */ /* 0x000fe4000ff3e0ff */
[----:B------:R-:W-:Y:S02]  /*1ec0*/  UISETP.NE.AND UP0, UPT, UR5, 0x8, UPT ;  /* 0x000000080500788c */ /* 0x000fe4000bf05270 */
[----:B------:R-:W-:Y:S02]  /*1ed0*/  USHF.L.U32 UR10, UR6, 0x6, URZ ;  /* 0x00000006060a7899 */ /* 0x000fe400080006ff */
[----:B------:R-:W-:Y:S02]  /*1ee0*/  USEL UR8, URZ, 0x1, UP0 ;  /* 0x00000001ff087887 */ /* 0x000fe40008000000 */
[----:B------:R-:W-:-:S02]  /*1ef0*/  USEL UR5, UR5, URZ, UP0 ;  /* 0x000000ff05057287 */ /* 0x000fc40008000000 */
[----:B------:R-:W-:Y:S02]  /*1f00*/  UIADD3 UR22, UP0, UPT, UR28, 0x180, URZ ;  /* 0x000001801c167890 */ /* 0x000fe4000ff1e0ff */
[----:B------:R-:W-:Y:S01]  /*1f10*/  LOP3.LUT R12, R12, UR8, RZ, 0x3c, !PT ;  /* 0x000000080c0c7c12 */ /* 0x000fe2000f8e3cff */
[----:B------:R-:W-:Y:S02]  /*1f20*/  ULEA UR8, UR4, UR13, 0xd ;  /* 0x0000000d04087291 */ /* 0x000fe4000f8e68ff */
[----:B------:R-:W-:Y:S01]  /*1f30*/  ULEA UR7, UR5, UR13, 0x3 ;  /* 0x0000000d05077291 */ /* 0x000fe2000f8e18ff */
[----:B-1----:R-:W-:Y:S01]  /*1f40*/  SHF.L.U32 R0, R12, 0x1f, RZ ;  /* 0x0000001f0c007819 */ /* 0x002fe200000006ff */
[----:B------:R-:W-:Y:S02]  /*1f50*/  UIADD3 UR8, UPT, UPT, UR8, 0x4400, URZ ;  /* 0x0000440008087890 */ /* 0x000fe4000fffe0ff */
[----:B------:R-:W-:Y:S02]  /*1f60*/  UIADD3.X UR15, UPT, UPT, URZ, UR29, URZ, UP1, !UPT ;  /* 0x0000001dff0f7290 */ /* 0x000fe40008ffe4ff */
[----:B------:R-:W-:-:S02]  /*1f70*/  ULEA UR16, UR4, UR25, 0xe ;  /* 0x0000001904107291 */ /* 0x000fc4000f8e70ff */
[----:B------:R-:W-:Y:S01]  /*1f80*/  UIADD3.X UR23, UPT, UPT, URZ, UR29, URZ, UP0, !UPT ;  /* 0x0000001dff177290 */ /* 0x000fe200087fe4ff */
[----:B------:R4:W1:Y:S01]  /*1f90*/  SYNCS.PHASECHK.TRANS64.TRYWAIT P0, [UR7+0x40], R0 ;  /* 0x00004000ff0075a7 */ /* 0x0008620008001107 */
[----:B------:R-:W-:Y:S01]  /*1fa0*/  UMOV UR30, 0x0 ;  /* 0x00000000001e7882 */ /* 0x000fe20000000000 */
[----:B------:R-:W-:Y:S01]  /*1fb0*/  UMOV UR31, 0x10000000 ;  /* 0x10000000001f7882 */ /* 0x000fe20000000000 */
[----:B------:R-:W-:Y:S01]  /*1fc0*/  UMOV UR11, UR35 ;  /* 0x00000023000b7c82 */ /* 0x000fe20008000000 */
[----:B------:R-:W-:Y:S01]  /*1fd0*/  UMOV UR12, UR36 ;  /* 0x00000024000c7c82 */ /* 0x000fe20008000000 */
[----:B------:R-:W-:Y:S01]  /*1fe0*/  UMOV UR7, 0x30000 ;  /* 0x0003000000077882 */ /* 0x000fe20000000000 */
[----:B------:R-:W-:Y:S01]  /*1ff0*/  UMOV UR20, UR36 ;  /* 0x0000002400147c82 */ /* 0x000fe20008000000 */
[----:B------:R-:W-:Y:S01]  /*2000*/  UMOV UR17, UR9 ;  /* 0x0000000900117c82 */ /* 0x000fe20008000000 */
[----:B------:R-:W-:Y:S01]  /*2010*/  UMOV UR18, UR10 ;  /* 0x0000000a00127c82 */ /* 0x000fe20008000000 */
[----:B------:R4:W-:Y:S01]  /*2020*/  UTMALDG.3D [UR8], [UR14], desc[UR30] ;  /* 0x00001e080e0075b4 */ /* 0x0009e20008011000 */
[----:B------:R-:W-:Y:S01]  /*2030*/  UIADD3 UR6, UPT, UPT, UR6, 0x1, URZ ;  /* 0x0000000106067890 */ /* 0x000fe2000fffe0ff */
[----:B------:R-:W-:-:S03]  /*2040*/  UMOV UR4, UR5 ;  /* 0x0000000500047c82 */ /* 0x000fc60008000000 */
[----:B------:R-:W-:Y:S01]  /*2050*/  UISETP.NE.AND UP0, UPT, UR6, UR26, UPT ;  /* 0x0000001a0600728c */ /* 0x000fe2000bf05270 */
[----:B------:R4:W-:Y:S08]  /*2060*/  UTMALDG.3D.MULTICAST [UR16], [UR22], UR7, desc[UR30] ;  /* 0x00001e10160073b4 */ /* 0x0009f00008011807 */
[----:B----4-:R-:W-:Y:S05]  /*2070*/  BRA.U UP0, `(.L_x_39) ;  /* 0xfffffffd004c7547 */ /* 0x010fea000b83ffff */
.L_x_33:
[C---:B------:R-:W-:Y:S01]  /*2080*/  LEA R3, R11.reuse, UR13, 0x3 ;  /* 0x0000000d0b037c11 */ /* 0x040fe2000f8e18ff */
[----:B------:R-:W-:Y:S01]  /*2090*/  NOP ;  /* 0x0000000000007918 */ /* 0x000fe20000000000 */
[----:B-1----:R-:W-:Y:S02]  /*20a0*/  SHF.L.U32 R0, R10, 0x1f, RZ ;  /* 0x0000001f0a007819 */ /* 0x002fe400000006ff */
[----:B------:R-:W-:Y:S02]  /*20b0*/  LEA R4, R11, UR13, 0x4 ;  /* 0x0000000d0b047c11 */ /* 0x000fe4000f8e20ff */
[----:B---3--:R-:W1:Y:S02]  /*20c0*/  SYNCS.PHASECHK.TRANS64.TRYWAIT P0, [R3+URZ+0xd0], R0 ;  /* 0x0000d000030075a7 */ /* 0x008e6400080011ff */
[----:B-1----:R-:W-:Y:S05]  /*20d0*/  @!P0 BRA `(.L_x_40) ;  /* 0x00000068004c8947 */ /* 0x002fea0003800000 */
.L_x_146:
[----:B------:R-:W3:Y:S01]  /*20e0*/  LDS.128 R4, [R4+0x160] ;  /* 0x0001600004047984 */ /* 0x000ee20000000c00 */
[----:B------:R-:W-:Y:S01]  /*20f0*/  UISETP.GE.AND UP0, UPT, UR42, 0x1, UPT ;  /* 0x000000012a00788c */ /* 0x000fe2000bf06270 */
[----:B------:R-:W-:Y:S01]  /*2100*/  @!PT LDS RZ, [RZ] ;  /* 0x00000000fffff984 */ /* 0x000fe20000000800 */
[----:B------:R-:W-:Y:S01]  /*2110*/  @!PT LDS RZ, [RZ] ;  /* 0x00000000fffff984 */ /* 0x000fe20000000800 */
[----:B------:R-:W-:Y:S01]  /*2120*/  @!PT LDS RZ, [RZ] ;  /* 0x00000000fffff984 */ /* 0x000fe20000000800 */
[----:B------:R-:W-:Y:S01]  /*2130*/  @!PT LDS RZ, [RZ] ;  /* 0x00000000fffff984 */ /* 0x000fe20000000800 */
[----:B------:R4:W-:Y:S06]  /*2140*/  MEMBAR.ALL.CTA ;  /* 0x0000000000007992 */ /* 0x0009ec0000008000 */
[----:B----4-:R-:W4:Y:S01]  /*2150*/  FENCE.VIEW.ASYNC.S ;  /* 0x00000000000073c6 */ /* 0x010f220000000000 */
[----:B---3--:R-:W-:-:S13]  /*2160*/  LOP3.LUT P0, RZ, R6, 0x1, RZ, 0xc0, !PT ;  /* 0x0000000106ff7812 */ /* 0x008fda000780c0ff */
[----:B----4-:R-:W-:Y:S01]  /*2170*/  VOTEU.ANY UP1, P0 ;  /* 0x0000000000ff7886 */ /* 0x010fe20000020100 */
[----:B------:R-:W-:-:S13]  /*2180*/  PLOP3.LUT P0, PT, PT, PT, UP1, 0x80, 0x8 ;  /* 0x000000000008781c */ /* 0x000fda0003f0f018 */
[----:B-1----:R-:W-:Y:S02]  /*2190*/  @P0 LOP3.LUT R0, R5, 0xffff, RZ, 0xc0, !PT ;  /* 0x0000ffff05000812 */ /* 0x002fe400078ec0ff */
[----:B------:R-:W-:Y:S02]  /*21a0*/  @P0 MOV R2, R4 ;  /* 0x0000000400020202 */ /* 0x000fe40000000f00 */
[----:B------:R-:W-:Y:S01]  /*21b0*/  @P0 R2UR UR6, R0 ;  /* 0x00000000000602ca */ /* 0x000fe200000e0000 */
[----:B------:R-:W-:Y:S01]  /*21c0*/  VIADD R0, R3, 0xe0 ;  /* 0x000000e003007836 */ /* 0x000fe20000000000 */
[----:B------:R-:W-:Y:S02]  /*21d0*/  @P0 SHF.R.U32.HI R4, RZ, 0x10, R5 ;  /* 0x00000010ff040819 */ /* 0x000fe40000011605 */
[----:B------:R-:W-:Y:S02]  /*21e0*/  @P0 R2UR UR7, R2 ;  /* 0x00000000020702ca */ /* 0x000fe400000e0000 */
[----:B------:R-:W-:-:S02]  /*21f0*/  PRMT R0, RZ, 0x654, R0 ;  /* 0x00000654ff007816 */ /* 0x000fc40000000000 */
[----:B------:R-:W-:Y:S02]  /*2200*/  @P0 R2UR UR4, R4 ;  /* 0x00000000040402ca */ /* 0x000fe400000e0000 */
[----:B------:R1:W-:Y:S03]  /*2210*/  SYNCS.ARRIVE.TRANS64.RED.A1T0 RZ, [R0+URZ], RZ ;  /* 0x000000ff00ff79a7 */ /* 0x0003e600081004ff */
[----:B------:R-:W-:-:S04]  /*2220*/  @UP1 UMOV UR27, UR6 ;  /* 0x00000006001b1c82 */ /* 0x000fc80008000000 */
[----:B------:R-:W-:-:S04]  /*2230*/  @UP1 UMOV UR37, UR7 ;  /* 0x0000000700251c82 */ /* 0x000fc80008000000 */
[----:B------:R-:W-:Y:S01]  /*2240*/  @UP1 UMOV UR36, UR4 ;  /* 0x0000000400241c82 */ /* 0x000fe20008000000 */
[----:B------:R-:W-:Y:S05]  /*2250*/  BRA.U !UP0, `(.L_x_41) ;  /* 0x0000000108d47547 */ /* 0x000fea000b800000 */
[----:B------:R-:W2:Y:S01]  /*2260*/  LDCU.128 UR16, c[0x0][0xb10] ;  /* 0x00016200ff1077ac */ /* 0x000ea20008000c00 */
[----:B------:R-:W3:Y:S01]  /*2270*/  LDCU UR12, c[0x0][0xb20] ;  /* 0x00016400ff0c77ac */ /* 0x000ee20008000800 */
[----:B------:R-:W4:Y:S01]  /*2280*/  LDCU UR20, c[0x0][0xb0c] ;  /* 0x00016180ff1477ac */ /* 0x000f220008000800 */
[----:B------:R-:W1:Y:S01]  /*2290*/  LDCU.64 UR8, c[0x0][0xb28] ;  /* 0x00016500ff0877ac */ /* 0x000e620008000a00 */
[----:B------:R-:W-:Y:S02]  /*22a0*/  UISETP.NE.AND UP3, UPT, UR42, 0x1, UPT ;  /* 0x000000012a00788c */ /* 0x000fe4000bf65270 */
[----:B--2---:R-:W-:Y:S02]  /*22b0*/  UIMAD.WIDE.U32 UR10, UR38, UR19, URZ ;  /* 0x00000013260a72a5 */ /* 0x004fe4000f8e00ff */
[----:B------:R-:W-:Y:S02]  /*22c0*/  UIMAD.WIDE.U32 UR6, UR39, UR16, URZ ;  /* 0x00000010270672a5 */ /* 0x000fe4000f8e00ff */
[----:B------:R-:W-:-:S02]  /*22d0*/  UISETP.NE.AND UP0, UPT, UR18, 0x1, UPT ;  /* 0x000000011200788c */ /* 0x000fc4000bf05270 */
[----:B------:R-:W-:Y:S01]  /*22e0*/  UIMAD.WIDE.U32 UR22, UR27, UR19, URZ ;  /* 0x000000131b1672a5 */ /* 0x000fe2000f8e00ff */
[----:B------:R-:W-:Y:S02]  /*22f0*/  UMOV UR10, UR11 ;  /* 0x0000000b000a7c82 */ /* 0x000fe40008000000 */
[----:B------:R-:W-:Y:S01]  /*2300*/  UMOV UR6, UR7 ;  /* 0x0000000700067c82 */ /* 0x000fe20008000000 */
[----:B---3--:R-:W-:Y:S02]  /*2310*/  USHF.R.U32.HI UR10, URZ, UR12, UR10 ;  /* 0x0000000cff0a7299 */ /* 0x008fe4000801160a */
[----:B------:R-:W-:Y:S02]  /*2320*/  USHF.R.U32.HI UR7, URZ, UR17, UR6 ;  /* 0x00000011ff077299 */ /* 0x000fe40008011606 */
[----:B----4-:R-:W-:Y:S02]  /*2330*/  UISETP.NE.AND UP2, UPT, UR20, 0x1, UPT ;  /* 0x000000011400788c */ /* 0x010fe4000bf45270 */
[----:B------:R-:W-:-:S02]  /*2340*/  USEL UR6, UR38, UR10, !UP0 ;  /* 0x0000000a26067287 */ /* 0x000fc4000c000000 */
[----:B------:R-:W-:Y:S02]  /*2350*/  USEL UR7, UR39, UR7, !UP2 ;  /* 0x0000000727077287 */ /* 0x000fe4000d000000 */
[----:B-1----:R-:W-:Y:S01]  /*2360*/  UIMAD.WIDE.U32 UR10, UR6, UR8, URZ ;  /* 0x00000008060a72a5 */ /* 0x002fe2000f8e00ff */
[----:B------:R-:W-:Y:S01]  /*2370*/  UMOV UR4, UR23 ;  /* 0x0000001700047c82 */ /* 0x000fe20008000000 */
[----:B------:R-:W-:Y:S02]  /*2380*/  UIMAD.WIDE.U32 UR14, UR37, UR16, URZ ;  /* 0x00000010250e72a5 */ /* 0x000fe4000f8e00ff */
[----:B------:R-:W-:-:S03]  /*2390*/  UIMAD.WIDE.U32 UR22, UR7, UR8, URZ ;  /* 0x00000008071672a5 */ /* 0x000fc6000f8e00ff */
[----:B------:R-:W-:Y:S01]  /*23a0*/  UMOV UR10, UR11 ;  /* 0x0000000b000a7c82 */ /* 0x000fe20008000000 */
[----:B------:R-:W-:Y:S02]  /*23b0*/  USHF.R.U32.HI UR4, URZ, UR12, UR4 ;  /* 0x0000000cff047299 */ /* 0x000fe40008011604 */
[----:B------:R-:W-:Y:S01]  /*23c0*/  @UP3 USHF.R.U32.HI UR6, URZ, UR9, UR10 ;  /* 0x00000009ff063299 */ /* 0x000fe2000801160a */
[----:B------:R-:W-:Y:S01]  /*23d0*/  UMOV UR14, UR15 ;  /* 0x0000000f000e7c82 */ /* 0x000fe20008000000 */
[----:B------:R-:W-:Y:S01]  /*23e0*/  UMOV UR22, UR23 ;  /* 0x0000001700167c82 */ /* 0x000fe20008000000 */
[----:B------:R-:W-:Y:S02]  /*23f0*/  USHF.R.U32.HI UR17, URZ, UR17, UR14 ;  /* 0x00000011ff117299 */ /* 0x000fe4000801160e */
[----:B------:R-:W-:Y:S02]  /*2400*/  USEL UR4, UR27, UR4, !UP0 ;  /* 0x000000041b047287 */ /* 0x000fe4000c000000 */
[----:B------:R-:W-:-:S02]  /*2410*/  @UP3 USHF.R.U32.HI UR7, URZ, UR9, UR22 ;  /* 0x00000009ff073299 */ /* 0x000fc40008011616 */
[----:B------:R-:W-:Y:S02]  /*2420*/  UIMAD UR10, UR42, UR6, URZ ;  /* 0x000000062a0a72a4 */ /* 0x000fe4000f8e02ff */
[----:B------:R-:W-:Y:S02]  /*2430*/  USEL UR6, UR37, UR17, !UP2 ;  /* 0x0000001125067287 */ /* 0x000fe4000d000000 */
[----:B------:R-:W-:Y:S02]  /*2440*/  UIMAD UR12, UR42, UR7, URZ ;  /* 0x000000072a0c72a4 */ /* 0x000fe4000f8e02ff */
[----:B------:R-:W-:Y:S02]  /*2450*/  UISETP.GE.AND UP0, UPT, UR4, UR10, UPT ;  /* 0x0000000a0400728c */ /* 0x000fe4000bf06270 */
[----:B------:R-:W-:Y:S02]  /*2460*/  UIMAD.WIDE.U32 UR10, UR4, UR8, URZ ;  /* 0x00000008040a72a5 */ /* 0x000fe4000f8e00ff */
[----:B------:R-:W-:-:S02]  /*2470*/  UISETP.GE.OR UP0, UPT, UR6, UR12, UP0 ;  /* 0x0000000c0600728c */ /* 0x000fc40008706670 */
[----:B------:R-:W-:Y:S02]  /*2480*/  UIMAD.WIDE.U32 UR14, UR6, UR8, URZ ;  /* 0x00000008060e72a5 */ /* 0x000fe4000f8e00ff */
[----:B------:R-:W-:Y:S01]  /*2490*/  UIADD3 UR12, UPT, UPT, -UR6, URZ, URZ ;  /* 0x000000ff060c7290 */ /* 0x000fe2000fffe1ff */
[----:B------:R-:W-:Y:S01]  /*24a0*/  UMOV UR10, UR11 ;  /* 0x0000000b000a7c82 */ /* 0x000fe20008000000 */
[----:B------:R-:W-:Y:S02]  /*24b0*/  UIADD3 UR11, UPT, UPT, -UR4, URZ, URZ ;  /* 0x000000ff040b7290 */ /* 0x000fe4000fffe1ff */
[----:B------:R-:W-:-:S03]  /*24c0*/  USHF.R.U32.HI UR10, URZ, UR9, UR10 ;  /* 0x00000009ff0a7299 */ /* 0x000fc6000801160a */
[----:B------:R-:W-:Y:S01]  /*24d0*/  @!UP0 UMOV UR8, UR15 ;  /* 0x0000000f00088c82 */ /* 0x000fe20008000000 */
[----:B------:R-:W-:Y:S02]  /*24e0*/  UIMAD UR11, UR18, UR11, UR27 ;  /* 0x0000000b120b72a4 */ /* 0x000fe4000f8e021b */
[----:B------:R-:W-:Y:S02]  /*24f0*/  USEL UR10, UR4, UR10, !UP3 ;  /* 0x0000000a040a7287 */ /* 0x000fe4000d800000 */
[----:B------:R-:W-:Y:S02]  /*2500*/  @!UP0 USHF.R.U32.HI UR8, URZ, UR9, UR8 ;  /* 0x00000009ff088299 */ /* 0x000fe40008011608 */
[----:B------:R-:W-:Y:S02]  /*2510*/  UIADD3 UR9, UPT, UPT, -UR10, URZ, URZ ;  /* 0x000000ff0a097290 */ /* 0x000fe4000fffe1ff */
[----:B------:R-:W-:Y:S02]  /*2520*/  @!UP0 USEL UR8, UR6, UR8, !UP3 ;  /* 0x0000000806088287 */ /* 0x000fe4000d800000 */
[----:B------:R-:W-:-:S02]  /*2530*/  UIMAD UR9, UR42, UR9, UR4 ;  /* 0x000000092a0972a4 */ /* 0x000fc4000f8e0204 */
[----:B------:R-:W-:Y:S02]  /*2540*/  @!UP0 UIADD3 UR10, UPT, UPT, UR10, -UR8, URZ ;  /* 0x800000080a0a8290 */ /* 0x000fe4000fffe0ff */
[----:B------:R-:W-:Y:S02]  /*2550*/  @!UP0 UIMAD UR8, UR9, UR7, UR8 ;  /* 0x00000007090882a4 */ /* 0x000fe4000f8e0208 */
[----:B------:R-:W-:Y:S02]  /*2560*/  @!UP0 UIMAD UR4, UR42, UR10, UR6 ;  /* 0x0000000a2a0482a4 */ /* 0x000fe4000f8e0206 */
[----:B------:R-:W-:Y:S02]  /*2570*/  UIMAD UR7, UR20, UR12, UR37 ;  /* 0x0000000c140772a4 */ /* 0x000fe4000f8e0225 */
[----:B------:R-:W-:Y:S01]  /*2580*/  UIMAD UR27, UR4, UR18, UR11 ;  /* 0x00000012041b72a4 */ /* 0x000fe2000f8e020b */
[----:B------:R-:W-:Y:S02]  /*2590*/  @!UP0 UMOV UR6, UR8 ;  /* 0x0000000800068c82 */ /* 0x000fe40008000000 */
[----:B------:R-:W-:-:S12]  /*25a0*/  UIMAD UR37, UR6, UR20, UR7 ;  /* 0x00000014062572a4 */ /* 0x000fd8000f8e0207 */
.L_x_41:
[----:B------:R-:W3:Y:S02]  /*25b0*/  LDCU UR4, c[0x0][0xb30] ;  /* 0x00016600ff0477ac */ /* 0x000ee40008000800 */
[----:B---3--:R-:W-:-:S09]  /*25c0*/  UISETP.NE.AND UP0, UPT, UR4, 0x1, UPT ;  /* 0x000000010400788c */ /* 0x008fd2000bf05270 */
[----:B------:R-:W-:Y:S05]  /*25d0*/  BRA.U UP0, `(.L_x_42) ;  /* 0x0000000100447547 */ /* 0x000fea000b800000 */
[----:B------:R-:W3:Y:S01]  /*25e0*/  LDCU.128 UR16, c[0x0][0xb10] ;  /* 0x00016200ff1077ac */ /* 0x000ee20008000c00 */
[----:B------:R-:W4:Y:S01]  /*25f0*/  LDCU UR10, c[0x0][0xb0c] ;  /* 0x00016180ff0a77ac */ /* 0x000f220008000800 */
[----:B------:R-:W1:Y:S01]  /*2600*/  LDCU UR11, c[0x0][0xb20] ;  /* 0x00016400ff0b77ac */ /* 0x000e620008000800 */
[----:B---3--:R-:W-:Y:S02]  /*2610*/  UIMAD.WIDE.U32 UR8, UR37, UR16, URZ ;  /* 0x00000010250872a5 */ /* 0x008fe4000f8e00ff */
[----:B------:R-:W-:Y:S02]  /*2620*/  UIMAD.WIDE.U32 UR6, UR27, UR19, URZ ;  /* 0x000000131b0672a5 */ /* 0x000fe4000f8e00ff */
[----:B----4-:R-:W-:Y:S02]  /*2630*/  UISETP.NE.AND UP2, UPT, UR10, 0x1, UPT ;  /* 0x000000010a00788c */ /* 0x010fe4000bf45270 */
[----:B------:R-:W-:Y:S01]  /*2640*/  UISETP.NE.AND UP0, UPT, UR18, 0x1, UPT ;  /* 0x000000011200788c */ /* 0x000fe2000bf05270 */
[----:B------:R-:W-:-:S02]  /*2650*/  UMOV UR8, UR9 ;  /* 0x0000000900087c82 */ /* 0x000fc40008000000 */
[----:B------:R-:W-:Y:S01]  /*2660*/  UMOV UR4, UR7 ;  /* 0x0000000700047c82 */ /* 0x000fe20008000000 */
[----:B------:R-:W-:Y:S02]  /*2670*/  USHF.R.U32.HI UR17, URZ, UR17, UR8 ;  /* 0x00000011ff117299 */ /* 0x000fe40008011608 */
[----:B-1----:R-:W-:Y:S02]  /*2680*/  USHF.R.U32.HI UR4, URZ, UR11, UR4 ;  /* 0x0000000bff047299 */ /* 0x002fe40008011604 */
[----:B------:R-:W-:Y:S02]  /*2690*/  USEL UR6, UR37, UR17, !UP2 ;  /* 0x0000001125067287 */ /* 0x000fe4000d000000 */
[----:B------:R-:W-:-:S04]  /*26a0*/  USEL UR4, UR27, UR4, !UP0 ;  /* 0x000000041b047287 */ /* 0x000fc8000c000000 */
[----:B------:R-:W-:Y:S02]  /*26b0*/  UIADD3 UR7, UPT, UPT, UR6, -UR4, URZ ;  /* 0x8000000406077290 */ /* 0x000fe4000fffe0ff */
[----:B------:R-:W-:Y:S02]  /*26c0*/  UIADD3 UR4, UPT, UPT, -UR6, UR4, URZ ;  /* 0x0000000406047290 */ /* 0x000fe4000fffe1ff */
[----:B------:R-:W-:Y:S02]  /*26d0*/  UIMAD UR27, UR7, UR18, UR27 ;  /* 0x00000012071b72a4 */ /* 0x000fe4000f8e021b */
[----:B------:R-:W-:-:S12]  /*26e0*/  UIMAD UR37, UR4, UR10, UR37 ;  /* 0x0000000a042572a4 */ /* 0x000fd8000f8e0225 */
.L_x_42:
[----:B------:R-:W-:Y:S01]  /*26f0*/  VIADD R11, R11, 0x1 ;  /* 0x000000010b0b7836 */ /* 0x000fe20000000000 */
[----:B------:R-:W-:Y:S02]  /*2700*/  R2UR UR6, R48 ;  /* 0x00000000300672ca */ /* 0x000fe400000e0000 */
[----:B------:R-:W-:Y:S02]  /*2710*/  R2UR UR4, R47 ;  /* 0x000000002f0472ca */ /* 0x000fe400000e0000 */
[C---:B------:R-:W-:Y:S02]  /*2720*/  ISETP.NE.AND P0, PT, R11.reuse, 0x2, PT ;  /* 0x000000020b00780c */ /* 0x040fe40003f05270 */
[----:B------:R-:W-:Y:S02]  /*2730*/  PLOP3.LUT P1, PT, PT, PT, PT, 0x80, 0x8 ;  /* 0x000000000008781c */ /* 0x000fe40003f2f070 */
[----:B-1----:R-:W-:Y:S02]  /*2740*/  SEL R0, RZ, 0x1, P0 ;  /* 0x00000001ff007807 */ /* 0x002fe40000000000 */
[----:B------:R-:W-:-:S02]  /*2750*/  SEL R11, R11, RZ, P0 ;  /* 0x000000ff0b0b7207 */ /* 0x000fc40000000000 */
[----:B------:R-:W-:Y:S01]  /*2760*/  LOP3.LUT R10, R10, R0, RZ, 0x3c, !PT ;  /* 0x000000000a0a7212 */ /* 0x000fe200078e3cff */
[----:B------:R-:W-:Y:S02]  /*2770*/  UIADD3 UR30, UPT, UPT, UR37, UR6, URZ ;  /* 0x00000006251e7290 */ /* 0x000fe4000fffe0ff */
[----:B------:R-:W-:Y:S01]  /*2780*/  UIADD3 UR31, UPT, UPT, UR27, UR4, URZ ;  /* 0x000000041b1f7290 */ /* 0x000fe2000fffe0ff */
[----:B------:R-:W-:Y:S11]  /*2790*/  BRA.U UP1, `(.L_x_43) ;  /* 0xfffffff101587547 */ /* 0x000ff6000b83ffff */
[----:B------:R-:W-:Y:S01]  /*27a0*/  UIADD3 UR13, UPT, UPT, UR13, 0x40, URZ ;  /* 0x000000400d0d7890 */ /* 0x000fe2000fffe0ff */
[----:B------:R-:W-:-:S03]  /*27b0*/  SHF.L.U32 R2, R12, 0x1f, RZ ;  /* 0x0000001f0c027819 */ /* 0x000fc600000006ff */
[----:B------:R-:W-:-:S09]  /*27c0*/  ULEA UR4, UR5, UR13, 0x3 ;  /* 0x0000000d05047291 */ /* 0x000fd2000f8e18ff */
[----:B------:R-:W1:Y:S02]  /*27d0*/  SYNCS.PHASECHK.TRANS64.TRYWAIT P0, [UR4], R2 ;  /* 0x00000002ff0075a7 */ /* 0x000e640008001104 */
[----:B-1----:R-:W-:Y:S05]  /*27e0*/  @!P0 BRA `(.L_x_44) ;  /* 0x00000060009c8947 */ /* 0x002fea0003800000 */
.L_x_148:
[----:B------:R-:W-:-:S04]  /*27f0*/  UIADD3 UR4, UPT, UPT, UR5, 0x1, URZ ;  /* 0x0000000105047890 */ /* 0x000fc8000fffe0ff */
[----:B------:R-:W-:-:S04]  /*2800*/  UISETP.NE.AND UP0, UPT, UR4, 0x8, UPT ;  /* 0x000000080400788c */ /* 0x000fc8000bf05270 */
[----:B------:R-:W-:Y:S02]  /*2810*/  USEL UR6, URZ, 0x1, UP0 ;  /* 0x00000001ff067887 */ /* 0x000fe40008000000 */
[----:B------:R-:W-:-:S04]  /*2820*/  USEL UR4, UR4, URZ, UP0 ;  /* 0x000000ff04047287 */ /* 0x000fc80008000000 */
[----:B------:R-:W-:Y:S01]  /*2830*/  ULEA UR5, UR4, UR13, 0x3 ;  /* 0x0000000d04057291 */ /* 0x000fe2000f8e18ff */
[----:B-1----:R-:W-:-:S04]  /*2840*/  LOP3.LUT R2, R12, UR6, RZ, 0x3c, !PT ;  /* 0x000000060c027c12 */ /* 0x002fc8000f8e3cff */
[----:B------:R-:W-:-:S04]  /*2850*/  SHF.L.U32 R3, R2, 0x1f, RZ ;  /* 0x0000001f02037819 */ /* 0x000fc800000006ff */
[----:B------:R-:W1:Y:S02]  /*2860*/  SYNCS.PHASECHK.TRANS64.TRYWAIT P0, [UR5], R3 ;  /* 0x00000003ff0075a7 */ /* 0x000e640008001105 */
[----:B-1----:R-:W-:Y:S05]  /*2870*/  @!P0 BRA `(.L_x_45) ;  /* 0x0000006000908947 */ /* 0x002fea0003800000 */
.L_x_150:
[----:B------:R-:W-:-:S04]  /*2880*/  UIADD3 UR4, UPT, UPT, UR4, 0x1, URZ ;  /* 0x0000000104047890 */ /* 0x000fc8000fffe0ff */
[----:B------:R-:W-:-:S04]  /*2890*/  UISETP.NE.AND UP0, UPT, UR4, 0x8, UPT ;  /* 0x000000080400788c */ /* 0x000fc8000bf05270 */
[----:B------:R-:W-:Y:S02]  /*28a0*/  USEL UR6, URZ, 0x1, UP0 ;  /* 0x00000001ff067887 */ /* 0x000fe40008000000 */
[----:B------:R-:W-:-:S04]  /*28b0*/  USEL UR4, UR4, URZ, UP0 ;  /* 0x000000ff04047287 */ /* 0x000fc80008000000 */
[----:B------:R-:W-:Y:S01]  /*28c0*/  ULEA UR5, UR4, UR13, 0x3 ;  /* 0x0000000d04057291 */ /* 0x000fe2000f8e18ff */
[----:B------:R-:W-:-:S04]  /*28d0*/  LOP3.LUT R2, R2, UR6, RZ, 0x3c, !PT ;  /* 0x0000000602027c12 */ /* 0x000fc8000f8e3cff */
[----:B-1----:R-:W-:-:S04]  /*28e0*/  SHF.L.U32 R3, R2, 0x1f, RZ ;  /* 0x0000001f02037819 */ /* 0x002fc800000006ff */
[----:B------:R-:W1:Y:S02]  /*28f0*/  SYNCS.PHASECHK.TRANS64.TRYWAIT P0, [UR5], R3 ;  /* 0x00000003ff0075a7 */ /* 0x000e640008001105 */
[----:B-1----:R-:W-:Y:S05]  /*2900*/  @!P0 BRA `(.L_x_46) ;  /* 0x0000006000848947 */ /* 0x002fea0003800000 */
.L_x_152:
        /* <DEDUP_REMOVED lines=9> */
.L_x_154:
        /* <DEDUP_REMOVED lines=9> */
.L_x_156:
        /* <DEDUP_REMOVED lines=9> */
.L_x_158:
        /* <DEDUP_REMOVED lines=9> */
.L_x_160:
[----:B------:R-:W-:-:S04]  /*2b50*/  UIADD3 UR4, UPT, UPT, UR4, 0x1, URZ ;  /* 0x0000000104047890 */ /* 0x000fc8000fffe0ff */
[----:B------:R-:W-:-:S04]  /*2b60*/  UISETP.NE.AND UP0, UPT, UR4, 0x8, UPT ;  /* 0x000000080400788c */ /* 0x000fc8000bf05270 */
[----:B------:R-:W-:Y:S02]  /*2b70*/  USEL UR5, URZ, 0x1, UP0 ;  /* 0x00000001ff057887 */ /* 0x000fe40008000000 */
[----:B------:R-:W-:-:S04]  /*2b80*/  USEL UR4, UR4, URZ, UP0 ;  /* 0x000000ff04047287 */ /* 0x000fc80008000000 */
[----:B------:R-:W-:Y:S01]  /*2b90*/  ULEA UR4, UR4, UR13, 0x3 ;  /* 0x0000000d04047291 */ /* 0x000fe2000f8e18ff */
[----:B------:R-:W-:-:S04]  /*2ba0*/  LOP3.LUT R2, R2, UR5, RZ, 0x3c, !PT ;  /* 0x0000000502027c12 */ /* 0x000fc8000f8e3cff */
[----:B------:R-:W-:Y:S01]  /*2bb0*/  SHF.L.U32 R2, R2, 0x1f, RZ ;  /* 0x0000001f02027819 */ /* 0x000fe200000006ff */
[----:B-1----:R-:W-:-:S07]  /*2bc0*/  IMAD.U32 R0, RZ, RZ, UR4 ;  /* 0x00000004ff007e24 */ /* 0x002fce000f8e00ff */
.L_x_51:
[----:B-1----:R1:W3:Y:S02]  /*2bd0*/  SYNCS.PHASECHK.TRANS64.TRYWAIT P0, [R0+URZ], R2 ;  /* 0x00000002000075a7 */ /* 0x0022e400080011ff */
[----:B---3--:R-:W-:Y:S05]  /*2be0*/  @!P0 NANOSLEEP.SYNCS 0x989680 ;  /* 0x009896800000895d */ /* 0x008fea0003900000 */
[----:B------:R-:W3:Y:S02]  /*2bf0*/  @!P0 SYNCS.PHASECHK.TRANS64 P0, [R0+URZ], R2 ;  /* 0x00000002000085a7 */ /* 0x000ee400080010ff */
[----:B--23--:R-:W-:Y:S05]  /*2c00*/  @P0 EXIT ;  /* 0x000000000000094d */ /* 0x00cfea0003800000 */
[----:B------:R-:W-:Y:S05]  /*2c10*/  BRA `(.L_x_51) ;  /* 0xfffffffc00ec7947 */ /* 0x000fea000383ffff */
.L_x_23:
[----:B------:R-:W2:Y:S02]  /*2c20*/  S2UR UR4, SR_CgaCtaId ;  /* 0x00000000000479c3 */ /* 0x000ea40000008800 */
[----:B--2---:R-:W-:-:S04]  /*2c30*/  UISETP.NE.AND UP0, UPT, UR4, URZ, UPT ;  /* 0x000000ff0400728c */ /* 0x004fc8000bf05270 */
[----:B------:R-:W-:-:S09]  /*2c40*/  UISETP.NE.OR UP0, UPT, UR18, 0x1, UP0 ;  /* 0x000000011200788c */ /* 0x000fd20008705670 */
[----:B------:R-:W-:Y:S05]  /*2c50*/  BRA.U UP0, `(.L_x_52) ;  /* 0x00000005004c7547 */ /* 0x000fea000b800000 */
[----:B------:R-:W2:Y:S01]  /*2c60*/  S2UR UR5, SR_CgaCtaId ;  /* 0x00000000000579c3 */ /* 0x000ea20000008800 */
[----:B------:R-:W-:Y:S01]  /*2c70*/  UMOV UR4, 0x400 ;  /* 0x0000040000047882 */ /* 0x000fe20000000000 */
[----:B------:R-:W-:Y:S01]  /*2c80*/  ISETP.GE.U32.AND P2, PT, R0, 0x2, PT ;  /* 0x000000020000780c */ /* 0x000fe20003f46070 */
[----:B------:R-:W-:Y:S01]  /*2c90*/  IMAD.MOV.U32 R12, RZ, RZ, 0x1 ;  /* 0x00000001ff0c7424 */ /* 0x000fe200078e00ff */
[----:B------:R-:W-:Y:S02]  /*2ca0*/  CS2R R10, SRZ ;  /* 0x00000000000a7805 */ /* 0x000fe4000001ff00 */
[----:B------:R-:W-:Y:S01]  /*2cb0*/  CS2R R8, SRZ ;  /* 0x0000000000087805 */ /* 0x000fe2000001ff00 */
[----:B--2---:R-:W-:-:S03]  /*2cc0*/  ULEA UR6, UR5, UR4, 0x18 ;  /* 0x0000000405067291 */ /* 0x004fc6000f8ec0ff */
[----:B------:R-:W-:-:S09]  /*2cd0*/  UMOV UR5, URZ ;  /* 0x000000ff00057c82 */ /* 0x000fd20008000000 */
.L_x_56:
[----:B------:R-:W-:Y:S02]  /*2ce0*/  LEA R2, R8, UR6, 0x3 ;  /* 0x0000000608027c11 */ /* 0x000fe4000f8e18ff */
[----:B------:R-:W-:-:S03]  /*2cf0*/  SHF.L.U32 R4, R9, 0x1f, RZ ;  /* 0x0000001f09047819 */ /* 0x000fc600000006ff */
[----:B------:R-:W-:Y:S01]  /*2d00*/  VIADD R5, R2, 0x140 ;  /* 0x0000014002057836 */ /* 0x000fe20000000000 */
[----:B------:R-:W2:Y:S02]  /*2d10*/  SYNCS.PHASECHK.TRANS64.TRYWAIT P0, [R2+URZ+0x130], R4 ;  /* 0x00013004020075a7 */ /* 0x000ea400080011ff */
[----:B--2---:R-:W-:Y:S05]  /*2d20*/  @!P0 BRA `(.L_x_53) ;  /* 0x0000005c00f48947 */ /* 0x004fea0003800000 */
.L_x_161:
[----:B------:R-:W-:Y:S01]  /*2d30*/  ULEA UR4, UR5, UR6, 0x3 ;  /* 0x0000000605047291 */ /* 0x000fe2000f8e18ff */
[----:B--2---:R-:W-:Y:S01]  /*2d40*/  PRMT R2, RZ, 0x654, R5 ;  /* 0x00000654ff027816 */ /* 0x004fe20000000005 */
[----:B------:R-:W-:Y:S01]  /*2d50*/  @!P2 IMAD.MOV.U32 R4, RZ, RZ, 0x10 ;  /* 0x00000010ff04a424 */ /* 0x000fe200078e00ff */
[----:B------:R-:W-:Y:S01]  /*2d60*/  SHF.L.U32 R5, R12, 0x1f, RZ ;  /* 0x0000001f0c057819 */ /* 0x000fe200000006ff */
[----:B------:R-:W-:Y:S01]  /*2d70*/  UIADD3 UR7, UPT, UPT, UR4, 0xd0, URZ ;  /* 0x000000d004077890 */ /* 0x000fe2000fffe0ff */
[----:B------:R2:W-:Y:S05]  /*2d80*/  SYNCS.ARRIVE.TRANS64.RED.A1T0 RZ, [R2+URZ], RZ ;  /* 0x000000ff02ff79a7 */ /* 0x0005ea00081004ff */
[----:B------:R-:W-:Y:S01]  /*2d90*/  IMAD.U32 R6, RZ, RZ, UR7 ;  /* 0x00000007ff067e24 */ /* 0x000fe2000f8e00ff */
[----:B------:R-:W3:Y:S04]  /*2da0*/  SYNCS.PHASECHK.TRANS64.TRYWAIT P0, [UR4+0xe0], R5 ;  /* 0x0000e005ff0075a7 */ /* 0x000ee80008001104 */
[----:B------:R-:W-:Y:S01]  /*2db0*/  PRMT R6, R0, 0x654, R6 ;  /* 0x0000065400067816 */ /* 0x000fe20000000006 */
[----:B--23--:R-:W-:Y:S06]  /*2dc0*/  @!P0 BRA `(.L_x_54) ;  /* 0x0000005c00e08947 */ /* 0x00cfec0003800000 */
.L_x_163:
[----:B------:R-:W-:Y:S01]  /*2dd0*/  ULEA UR8, UR5, UR6, 0x4 ;  /* 0x0000000605087291 */ /* 0x000fe2000f8e20ff */
[----:B------:R-:W-:Y:S01]  /*2de0*/  SEL R3, R6, R3, !P2 ;  /* 0x0000000306037207 */ /* 0x000fe20005000000 */
[----:B------:R-:W-:Y:S01]  /*2df0*/  UIADD3 UR9, UPT, UPT, UR4, 0xd0, URZ ;  /* 0x000000d004097890 */ /* 0x000fe2000fffe0ff */
[----:B--2---:R-:W-:Y:S01]  /*2e00*/  LEA R2, R11, UR6, 0x3 ;  /* 0x000000060b027c11 */ /* 0x004fe2000f8e18ff */
[----:B------:R-:W-:Y:S01]  /*2e10*/  UIADD3 UR8, UPT, UPT, UR8, 0x160, URZ ;  /* 0x0000016008087890 */ /* 0x000fe2000fffe0ff */
[----:B------:R2:W-:Y:S01]  /*2e20*/  @!P2 SYNCS.ARRIVE.TRANS64.RED RZ, [R3+URZ], R4 ;  /* 0x0000000403ffa9a7 */ /* 0x0005e200080004ff */
[----:B------:R-:W-:Y:S01]  /*2e30*/  UIADD3 UR4, UPT, UPT, UR5, 0x1, URZ ;  /* 0x0000000105047890 */ /* 0x000fe2000fffe0ff */
[----:B------:R-:W-:-:S03]  /*2e40*/  VIADD R8, R8, 0x1 ;  /* 0x0000000108087836 */ /* 0x000fc60000000000 */
[----:B------:R-:W-:Y:S02]  /*2e50*/  UISETP.NE.AND UP0, UPT, UR4, 0x2, UPT ;  /* 0x000000020400788c */ /* 0x000fe4000bf05270 */
[----:B------:R-:W-:Y:S01]  /*2e60*/  ISETP.NE.AND P0, PT, R8, 0x2, PT ;  /* 0x000000020800780c */ /* 0x000fe20003f05270 */
[----:B------:R-:W-:Y:S06]  /*2e70*/  UGETNEXTWORKID.BROADCAST [UR8], [UR9] ;  /* 0x00000000080073ca */ /* 0x000fec0008000100 */
[----:B------:R-:W-:Y:S02]  /*2e80*/  USEL UR7, URZ, 0x1, UP0 ;  /* 0x00000001ff077887 */ /* 0x000fe40008000000 */
[----:B------:R-:W-:-:S04]  /*2e90*/  USEL UR5, UR4, URZ, UP0 ;  /* 0x000000ff04057287 */ /* 0x000fc80008000000 */
[----:B------:R-:W-:Y:S02]  /*2ea0*/  LOP3.LUT R12, R12, UR7, RZ, 0x3c, !PT ;  /* 0x000000070c0c7c12 */ /* 0x000fe4000f8e3cff */
[----:B--2---:R-:W-:-:S04]  /*2eb0*/  SHF.L.U32 R4, R10, 0x1f, RZ ;  /* 0x0000001f0a047819 */ /* 0x004fc800000006ff */
[----:B------:R-:W2:Y:S02]  /*2ec0*/  SYNCS.PHASECHK.TRANS64.TRYWAIT P1, [R2+URZ+0xd0], R4 ;  /* 0x0000d004020075a7 */ /* 0x000ea400080211ff */
[----:B--2---:R-:W-:Y:S05]  /*2ed0*/  @!P1 BRA `(.L_x_55) ;  /* 0x0000005c00b49947 */ /* 0x004fea0003800000 */
.L_x_164:
[C---:B--2---:R-:W-:Y:S01]  /*2ee0*/  LEA R4, R11.reuse, UR6, 0x4 ;  /* 0x000000060b047c11 */ /* 0x044fe2000f8e20ff */
[----:B------:R-:W-:Y:S01]  /*2ef0*/  VIADD R2, R2, 0xe0 ;  /* 0x000000e002027836 */ /* 0x000fe20000000000 */
[----:B------:R-:W-:Y:S01]  /*2f00*/  SEL R8, R8, RZ, P0 ;  /* 0x000000ff08087207 */ /* 0x000fe20000000000 */
[----:B------:R-:W-:-:S03]  /*2f10*/  VIADD R11, R11, 0x1 ;  /* 0x000000010b0b7836 */ /* 0x000fc60000000000 */
[----:B------:R-:W2:Y:S01]  /*2f20*/  LDS.128 R4, [R4+0x160] ;  /* 0x0001600004047984 */ /* 0x000ea20000000c00 */
[----:B------:R-:W-:Y:S02]  /*2f30*/  PRMT R2, RZ, 0x654, R2 ;  /* 0x00000654ff027816 */ /* 0x000fe40000000002 */
[C---:B------:R-:W-:Y:S01]  /*2f40*/  ISETP.NE.AND P1, PT, R11.reuse, 0x2, PT ;  /* 0x000000020b00780c */ /* 0x040fe20003f25270 */
[----:B------:R-:W-:Y:S01]  /*2f50*/  @!PT LDS RZ, [RZ] ;  /* 0x00000000fffff984 */ /* 0x000fe20000000800 */
[----:B------:R-:W-:Y:S01]  /*2f60*/  @!PT LDS RZ, [RZ] ;  /* 0x00000000fffff984 */ /* 0x000fe20000000800 */
[----:B------:R-:W-:Y:S01]  /*2f70*/  @!PT LDS RZ, [RZ] ;  /* 0x00000000fffff984 */ /* 0x000fe20000000800 */
[----:B------:R-:W-:Y:S01]  /*2f80*/  @!PT LDS RZ, [RZ] ;  /* 0x00000000fffff984 */ /* 0x000fe20000000800 */
[----:B------:R3:W-:Y:S06]  /*2f90*/  MEMBAR.ALL.CTA ;  /* 0x0000000000007992 */ /* 0x0007ec0000008000 */
[----:B---3--:R-:W3:Y:S01]  /*2fa0*/  FENCE.VIEW.ASYNC.S ;  /* 0x00000000000073c6 */ /* 0x008ee20000000000 */
[----:B------:R-:W-:Y:S01]  /*2fb0*/  SEL R11, R11, RZ, P1 ;  /* 0x000000ff0b0b7207 */ /* 0x000fe20000800000 */
[----:B---3--:R3:W-:Y:S01]  /*2fc0*/  SYNCS.ARRIVE.TRANS64.RED.A1T0 RZ, [R2+URZ], RZ ;  /* 0x000000ff02ff79a7 */ /* 0x0087e200081004ff */
[----:B--2---:R-:W-:-:S02]  /*2fd0*/  LOP3.LUT P3, RZ, R6, 0x1, RZ, 0xc0, !PT ;  /* 0x0000000106ff7812 */ /* 0x004fc4000786c0ff */
[----:B------:R-:W-:-:S04]  /*2fe0*/  SEL R4, RZ, 0x1, P1 ;  /* 0x00000001ff047807 */ /* 0x000fc80000800000 */
[----:B------:R-:W-:Y:S02]  /*2ff0*/  LOP3.LUT R10, R10, R4, RZ, 0x3c, !PT ;  /* 0x000000040a0a7212 */ /* 0x000fe400078e3cff */
[----:B---3--:R-:W-:-:S04]  /*3000*/  SEL R2, RZ, 0x1, P0 ;  /* 0x00000001ff027807 */ /* 0x008fc80000000000 */
[----:B------:R-:W-:Y:S01]  /*3010*/  LOP3.LUT R9, R9, R2, RZ, 0x3c, !PT ;  /* 0x0000000209097212 */ /* 0x000fe200078e3cff */
[----:B------:R-:W-:Y:S06]  /*3020*/  @P3 BRA `(.L_x_56) ;  /* 0xfffffffc002c3947 */ /* 0x000fec000383ffff */
[----:B------:R-:W-:Y:S01]  /*3030*/  ULEA UR4, UR5, UR6, 0x3 ;  /* 0x0000000605047291 */ /* 0x000fe2000f8e18ff */
[----:B------:R-:W-:-:S08]  /*3040*/  SHF.L.U32 R2, R12, 0x1f, RZ ;  /* 0x0000001f0c027819 */ /* 0x000fd000000006ff */
[----:B------:R-:W2:Y:S02]  /*3050*/  SYNCS.PHASECHK.TRANS64 P0, [UR4+0xe0], R2 ;  /* 0x0000e002ff0075a7 */ /* 0x000ea40008001004 */
[----:B--2---:R-:W-:Y:S05]  /*3060*/  @P0 BRA `(.L_x_57) ;  /* 0x0000000000080947 */ /* 0x004fea0003800000 */
[----:B------:R-:W2:Y:S02]  /*3070*/  SYNCS.PHASECHK.TRANS64.TRYWAIT P0, [UR4+0xe0], R2 ;  /* 0x0000e002ff0075a7 */ /* 0x000ea40008001104 */
[----:B--2---:R-:W-:Y:S05]  /*3080*/  @!P0 BRA `(.L_x_58) ;  /* 0x0000005c005c8947 */ /* 0x004fea0003800000 */
.L_x_57:
[----:B------:R-:W-:-:S04]  /*3090*/  UIADD3 UR7, UPT, UPT, UR5, 0x1, URZ ;  /* 0x0000000105077890 */ /* 0x000fc8000fffe0ff */
[----:B------:R-:W-:-:S04]  /*30a0*/  UISETP.NE.AND UP0, UPT, UR7, 0x2, UPT ;  /* 0x000000020700788c */ /* 0x000fc8000bf05270 */
[----:B------:R-:W-:Y:S02]  /*30b0*/  USEL UR8, URZ, 0x1, UP0 ;  /* 0x00000001ff087887 */ /* 0x000fe40008000000 */
[----:B------:R-:W-:-:S04]  /*30c0*/  USEL UR7, UR7, URZ, UP0 ;  /* 0x000000ff07077287 */ /* 0x000fc80008000000 */
[----:B------:R-:W-:Y:S01]  /*30d0*/  ULEA UR7, UR7, UR6, 0x3 ;  /* 0x0000000607077291 */ /* 0x000fe2000f8e18ff */
[----:B--2---:R-:W-:-:S04]  /*30e0*/  LOP3.LUT R2, R12, UR8, RZ, 0x3c, !PT ;  /* 0x000000080c027c12 */ /* 0x004fc8000f8e3cff */
[----:B------:R-:W-:-:S04]  /*30f0*/  SHF.L.U32 R0, R2, 0x1f, RZ ;  /* 0x0000001f02007819 */ /* 0x000fc800000006ff */
[----:B------:R-:W2:Y:S02]  /*3100*/  SYNCS.PHASECHK.TRANS64 P0, [UR7+0xe0], R0 ;  /* 0x0000e000ff0075a7 */ /* 0x000ea40008001007 */
[----:B-12---:R-:W-:Y:S05]  /*3110*/  @P0 EXIT ;  /* 0x000000000000094d */ /* 0x006fea0003800000 */
[----:B------:R-:W-:Y:S02]  /*3120*/  SHF.L.U32 R2, R2, 0x1f, RZ ;  /* 0x0000001f02027819 */ /* 0x000fe400000006ff */
[----:B------:R-:W-:-:S07]  /*3130*/  MOV R0, UR7 ;  /* 0x0000000700007c02 */ /* 0x000fce0008000f00 */
.L_x_59:
[----:B-1----:R1:W2:Y:S02]  /*3140*/  SYNCS.PHASECHK.TRANS64.TRYWAIT P0, [R0+URZ+0xe0], R2 ;  /* 0x0000e002000075a7 */ /* 0x0022a400080011ff */
[----:B--2---:R-:W-:Y:S05]  /*3150*/  @!P0 NANOSLEEP.SYNCS 0x989680 ;  /* 0x009896800000895d */ /* 0x004fea0003900000 */
[----:B------:R-:W2:Y:S02]  /*3160*/  @!P0 SYNCS.PHASECHK.TRANS64 P0, [R0+URZ+0xe0], R2 ;  /* 0x0000e002000085a7 */ /* 0x000ea400080010ff */
[----:B--2---:R-:W-:Y:S05]  /*3170*/  @P0 EXIT ;  /* 0x000000000000094d */ /* 0x004fea0003800000 */
[----:B------:R-:W-:Y:S05]  /*3180*/  BRA `(.L_x_59) ;  /* 0xfffffffc00ec7947 */ /* 0x000fea000383ffff */
.L_x_52:
[----:B------:R-:W-:Y:S05]  /*3190*/  BRA.U UP5, `(.L_x_60) ;  /* 0x0000000d05d87547 */ /* 0x000fea000b800000 */
[----:B------:R-:W2:Y:S01]  /*31a0*/  S2UR UR7, SR_CgaCtaId ;  /* 0x00000000000779c3 */ /* 0x000ea20000008800 */
[----:B------:R-:W-:Y:S01]  /*31b0*/  UMOV UR4, 0x40 ;  /* 0x0000004000047882 */ /* 0x000fe20000000000 */
[----:B------:R-:W-:Y:S01]  /*31c0*/  NOP ;  /* 0x0000000000007918 */ /* 0x000fe20000000000 */
[----:B------:R-:W-:Y:S01]  /*31d0*/  UMOV UR6, 0x400 ;  /* 0x0000040000067882 */ /* 0x000fe20000000000 */
[----:B--2---:R-:W-:Y:S02]  /*31e0*/  ULEA UR5, UR7, UR4, 0x18 ;  /* 0x0000000407057291 */ /* 0x004fe4000f8ec0ff */
[----:B------:R-:W-:-:S07]  /*31f0*/  ULEA UR6, UR7, UR6, 0x18 ;  /* 0x0000000607067291 */ /* 0x000fce000f8ec0ff */
[----:B------:R-:W2:Y:S02]  /*3200*/  LDS.U8 R0, [UR5+0x1c] ;  /* 0x00001c05ff007984 */ /* 0x000ea40008000000 */
[----:B--2---:R-:W-:-:S13]  /*3210*/  ISETP.NE.AND P0, PT, R0, RZ, PT ;  /* 0x000000ff0000720c */ /* 0x004fda0003f05270 */
[----:B------:R-:W-:Y:S05]  /*3220*/  @P0 BRA `(.L_x_61) ;  /* 0x0000000000580947 */ /* 0x000fea0003800000 */
[----:B------:R-:W-:-:S13]  /*3230*/  ELECT P0, URZ, PT ;  /* 0x0000000000ff782f */ /* 0x000fda0003800000 */
[----:B------:R-:W-:Y:S05]  /*3240*/  @!P0 BRA `(.L_x_62) ;  /* 0x0000000000608947 */ /* 0x000fea0003800000 */
[----:B------:R-:W-:Y:S01]  /*3250*/  UMOV UR4, 0x10 ;  /* 0x0000001000047882 */ /* 0x000fe20000000000 */
[----:B------:R-:W-:Y:S01]  /*3260*/  HFMA2 R0, -RZ, RZ, 0, 5.9604644775390625e-08 ;  /* 0x00000001ff007431 */ /* 0x000fe200000001ff */
[----:B------:R-:W-:-:S03]  /*3270*/  MOV R3, 0xffff ;  /* 0x0000ffff00037802 */ /* 0x000fc60000000f00 */
[----:B------:R-:W-:Y:S04]  /*3280*/  DEPBAR.LE SB2, 0x36 ;  /* 0x0000ad800000791a */ /* 0x000fe80000000000 */
[----:B------:R-:W2:Y:S02]  /*3290*/  UTCATOMSWS.FIND_AND_SET.ALIGN UP0, UR4, UR4 ;  /* 0x00000004000475e3 */ /* 0x000ea40008000800 */
[----:B--2---:R-:W-:Y:S01]  /*32a0*/  MOV R4, UR4 ;  /* 0x0000000400047c02 */ /* 0x004fe20008000f00 */
[----:B------:R-:W-:Y:S06]  /*32b0*/  BRA.U UP0, `(.L_x_63) ;  /* 0x0000000100187547 */ /* 0x000fec000b800000 */
.L_x_64:
[----:B------:R-:W-:Y:S05]  /*32c0*/  NANOSLEEP 0x64 ;  /* 0x000000640000795d */ /* 0x000fea0003800000 */
[----:B------:R-:W-:-:S05]  /*32d0*/  UMOV UR4, 0x10 ;  /* 0x0000001000047882 */ /* 0x000fca0000000000 */
[----:B------:R-:W-:Y:S04]  /*32e0*/  DEPBAR.LE SB2, 0x36 ;  /* 0x0000ad800000791a */ /* 0x000fe80000000000 */
[----:B------:R-:W2:Y:S02]  /*32f0*/  UTCATOMSWS.FIND_AND_SET.ALIGN UP0, UR4, UR4 ;  /* 0x00000004000475e3 */ /* 0x000ea40008000800 */
[----:B--2---:R-:W-:Y:S01]  /*3300*/  MOV R4, UR4 ;  /* 0x0000000400047c02 */ /* 0x004fe20008000f00 */
[----:B------:R-:W-:Y:S05]  /*3310*/  BRA.U !UP0, `(.L_x_64) ;  /* 0xfffffffd08e87547 */ /* 0x000fea000b83ffff */
.L_x_63:
[-C--:B------:R-:W-:Y:S02]  /*3320*/  SHF.L.U32 R3, R3, R4.reuse, RZ ;  /* 0x0000000403037219 */ /* 0x080fe400000006ff */
[----:B------:R-:W-:Y:S01]  /*3330*/  SHF.L.U32 R0, R0, R4, RZ ;  /* 0x0000000400007219 */ /* 0x000fe200000006ff */
[----:B------:R-:W-:Y:S02]  /*3340*/  IMAD.SHL.U32 R4, R4, 0x20, RZ ;  /* 0x0000002004047824 */ /* 0x000fe400078e00ff */
[----:B------:R2:W-:Y:S04]  /*3350*/  ATOMS.OR RZ, [UR5+0x14], R3 ;  /* 0x00001403ffff798c */ /* 0x0005e8000b000005 */
[----:B------:R2:W-:Y:S04]  /*3360*/  ATOMS.OR RZ, [UR5+0x18], R0 ;  /* 0x00001800ffff798c */ /* 0x0005e8000b000005 */
[----:B------:R2:W-:Y:S01]  /*3370*/  STS [UR6+0x180], R4 ;  /* 0x00018004ff007988 */ /* 0x0005e20008000806 */
[----:B------:R-:W-:Y:S05]  /*3380*/  BRA `(.L_x_62) ;  /* 0x0000000000107947 */ /* 0x000fea0003800000 */
.L_x_61:
[----:B------:R-:W-:Y:S02]  /*3390*/  MOV R0, 0xffffffff ;  /* 0xffffffff00007802 */ /* 0x000fe40000000f00 */
[----:B------:R-:W-:-:S03]  /*33a0*/  MOV R4, 0x33d0 ;  /* 0x000033d000047802 */ /* 0x000fc60000000f00 */
[----:B------:R2:W-:Y:S04]  /*33b0*/  STS [UR6+0x180], R0 ;  /* 0x00018000ff007988 */ /* 0x0005e80008000806 */
[----:B-12--5:R-:W-:Y:S05]  /*33c0*/  CALL.REL.NOINC `($__internal_1_$__cuda_sm10x_tcgen05_guardrail_trap_phase_invalid_during_alloc) ;  /* 0x0000006000a47944 */ /* 0x026fea0003c00000 */
.L_x_62:
[----:B------:R-:W-:Y:S05]  /*33d0*/  WARPSYNC.ALL ;  /* 0x0000000000007948 */ /* 0x000fea0003800000 */
[----:B------:R-:W3:Y:S01]  /*33e0*/  S2UR UR4, SR_CgaCtaId ;  /* 0x00000000000479c3 */ /* 0x000ee20000008800 */
[----:B------:R-:W-:Y:S01]  /*33f0*/  UMOV UR26, 0x400 ;  /* 0x00000400001a7882 */ /* 0x000fe20000000000 */
[----:B------:R-:W-:-:S06]  /*3400*/  NOP ;  /* 0x0000000000007918 */ /* 0x000fcc0000000000 */
[----:B------:R-:W-:Y:S06]  /*3410*/  BAR.ARV 0x6, 0xa0 ;  /* 0x0182800000007b1d */ /* 0x000fec0000002000 */
[----:B------:R-:W4:Y:S01]  /*3420*/  LDCU UR5, c[0x0][0x38c] ;  /* 0x00007180ff0577ac */ /* 0x000f220008000800 */
[----:B------:R-:W-:Y:S01]  /*3430*/  LOP3.LUT R2, R2, 0xffff, RZ, 0xc0, !PT ;  /* 0x0000ffff02027812 */ /* 0x000fe200078ec0ff */
[----:B------:R-:W-:Y:S01]  /*3440*/  IMAD.MOV.U32 R11, RZ, RZ, 0x1 ;  /* 0x00000001ff0b7424 */ /* 0x000fe200078e00ff */
[----:B------:R-:W-:Y:S01]  /*3450*/  CS2R R8, SRZ ;  /* 0x0000000000087805 */ /* 0x000fe2000001ff00 */
[----:B------:R-:W1:Y:S01]  /*3460*/  LDCU UR7, c[0x0][0x38c] ;  /* 0x00007180ff0777ac */ /* 0x000e620008000800 */
[----:B------:R-:W-:Y:S01]  /*3470*/  R2UR UR27, R2 ;  /* 0x00000000021b72ca */ /* 0x000fe200000e0000 */
[----:B------:R-:W-:Y:S01]  /*3480*/  IMAD.MOV.U32 R10, RZ, RZ, RZ ;  /* 0x000000ffff0a7224 */ /* 0x000fe200078e00ff */
[----:B------:R-:W-:Y:S01]  /*3490*/  UMOV UR30, URZ ;  /* 0x000000ff001e7c82 */ /* 0x000fe20008000000 */
[----:B------:R-:W-:Y:S01]  /*34a0*/  UMOV UR24, URZ ;  /* 0x000000ff00187c82 */ /* 0x000fe20008000000 */
[----:B---3--:R-:W-:Y:S01]  /*34b0*/  ULEA UR26, UR4, UR26, 0x18 ;  /* 0x0000001a041a7291 */ /* 0x008fe2000f8ec0ff */
[----:B------:R-:W-:Y:S01]  /*34c0*/  UMOV UR38, 0x0 ;  /* 0x0000000000267882 */ /* 0x000fe20000000000 */
[----:B------:R-:W-:-:S02]  /*34d0*/  UMOV UR39, 0x4200010 ;  /* 0x0420001000277882 */ /* 0x000fc40000000000 */
[----:B------:R-:W-:Y:S02]  /*34e0*/  UIADD3 UR4, UPT, UPT, UR26, 0x4400, URZ ;  /* 0x000044001a047890 */ /* 0x000fe4000fffe0ff */
[----:B------:R-:W-:Y:S02]  /*34f0*/  UIADD3 UR6, UPT, UPT, UR26, 0x14400, URZ ;  /* 0x000144001a067890 */ /* 0x000fe4000fffe0ff */
[----:B----4-:R-:W-:Y:S01]  /*3500*/  UIADD3 UR5, UPT, UPT, UR5, 0x3f, URZ ;  /* 0x0000003f05057890 */ /* 0x010fe2000fffe0ff */
[----:B--2---:R-:W2:Y:S01]  /*3510*/  LDS R0, [UR26+0x180] ;  /* 0x0001801aff007984 */ /* 0x004ea20008000800 */
[----:B-1----:R-:W-:Y:S01]  /*3520*/  UMOV UR36, 0x0 ;  /* 0x0000000000247882 */ /* 0x002fe20000000000 */
[----:B------:R-:W-:Y:S01]  /*3530*/  UMOV UR37, 0x4200010 ;  /* 0x0420001000257882 */ /* 0x000fe20000000000 */
[----:B------:R-:W-:Y:S02]  /*3540*/  USHF.R.S32.HI UR40, URZ, 0x1f, UR5 ;  /* 0x0000001fff287899 */ /* 0x000fe40008011405 */
[----:B------:R-:W-:-:S02]  /*3550*/  UISETP.GE.AND UP4, UPT, UR7, 0x1, UPT ;  /* 0x000000010700788c */ /* 0x000fc4000bf86270 */
[----:B------:R-:W-:Y:S02]  /*3560*/  ULEA.HI UR40, UR40, UR5, URZ, 0x6 ;  /* 0x0000000528287291 */ /* 0x000fe4000f8f30ff */
[----:B------:R-:W-:Y:S02]  /*3570*/  USHF.R.U32.HI UR5, URZ, 0x4, UR4 ;  /* 0x00000004ff057899 */ /* 0x000fe40008011604 */
[----:B------:R-:W-:Y:S02]  /*3580*/  USHF.R.S32.HI UR40, URZ, 0x6, UR40 ;  /* 0x00000006ff287899 */ /* 0x000fe40008011428 */
[----:B------:R-:W-:Y:S02]  /*3590*/  USHF.R.U32.HI UR4, URZ, 0x4, UR6 ;  /* 0x00000004ff047899 */ /* 0x000fe40008011606 */
[----:B------:R-:W-:Y:S02]  /*35a0*/  UISETP.LT.AND UP0, UPT, UR40, 0x1, UPT ;  /* 0x000000012800788c */ /* 0x000fe4000bf01270 */
[----:B------:R-:W-:-:S02]  /*35b0*/  ULOP3.LUT UR5, UR5, 0x3fff, URZ, 0xc0, !UPT ;  /* 0x00003fff05057892 */ /* 0x000fc4000f8ec0ff */
[----:B------:R-:W-:Y:S02]  /*35c0*/  ULOP3.LUT UR4, UR4, 0x3fff, URZ, 0xc0, !UPT ;  /* 0x00003fff04047892 */ /* 0x000fe4000f8ec0ff */
[----:B------:R-:W-:Y:S02]  /*35d0*/  USEL UR41, UR40, 0x1, !UP0 ;  /* 0x0000000128297887 */ /* 0x000fe4000c000000 */
[----:B------:R-:W-:Y:S02]  /*35e0*/  ULOP3.LUT UR28, UR5, 0x10000, URZ, 0xfc, !UPT ;  /* 0x00010000051c7892 */ /* 0x000fe4000f8efcff */
[----:B------:R-:W-:Y:S02]  /*35f0*/  ULOP3.LUT UR29, UR4, 0x10000, URZ, 0xfc, !UPT ;  /* 0x00010000041d7892 */ /* 0x000fe4000f8efcff */
[----:B------:R-:W-:Y:S01]  /*3600*/  UIADD3 UR41, UPT, UPT, -UR41, URZ, URZ ;  /* 0x000000ff29297290 */ /* 0x000fe2000fffe1ff */
[----:B------:R-:W-:Y:S01]  /*3610*/  UMOV UR34, 0x0 ;  /* 0x0000000000227882 */ /* 0x000fe20000000000 */
[----:B------:R-:W-:Y:S01]  /*3620*/  UMOV UR35, 0x4200010 ;  /* 0x0420001000237882 */ /* 0x000fe20000000000 */
[----:B------:R-:W-:Y:S01]  /*3630*/  UMOV UR32, 0x0 ;  /* 0x0000000000207882 */ /* 0x000fe20000000000 */
[----:B------:R-:W-:Y:S01]  /*3640*/  UMOV UR33, 0x4200010 ;  /* 0x0420001000217882 */ /* 0x000fe20000000000 */
[----:B--2---:R-:W-:-:S15]  /*3650*/  R2UR UR42, R0 ;  /* 0x00000000002a72ca */ /* 0x004fde00000e0000 */
.L_x_71:
[----:B------:R-:W-:Y:S02]  /*3660*/  LEA R0, R10, UR26, 0x3 ;  /* 0x0000001a0a007c11 */ /* 0x000fe4000f8e18ff */
[----:B------:R-:W-:Y:S02]  /*3670*/  SHF.L.U32 R2, R9, 0x1f, RZ ;  /* 0x0000001f09027819 */ /* 0x000fe400000006ff */
[----:B------:R-:W-:Y:S01]  /*3680*/  PLOP3.LUT P0, PT, PT, PT, UP4, 0x80, 0x8 ;  /* 0x000000000008781c */ /* 0x000fe20003f0f048 */
[----:B------:R-:W-:Y:S01]  /*3690*/  VIADD R3, R0, 0xe0 ;  /* 0x000000e000037836 */ /* 0x000fe20000000000 */
[----:B-1----:R-:W1:Y:S02]  /*36a0*/  SYNCS.PHASECHK.TRANS64.TRYWAIT P1, [R0+URZ+0xd0], R2 ;  /* 0x0000d002000075a7 */ /* 0x002e6400080211ff */
[----:B-1-3--:R-:W-:Y:S09]  /*36b0*/  @!P1 BRA `(.L_x_65) ;  /* 0x0000005400e89947 */ /* 0x00aff20003800000 */
.L_x_166:
[----:B------:R-:W-:Y:S01]  /*36c0*/  LEA R4, R10, UR26, 0x4 ;  /* 0x0000001a0a047c11 */ /* 0x000fe2000f8e20ff */
[----:B------:R-:W-:Y:S01]  /*36d0*/  @UP4 ULEA UR4, UR24, UR26, 0x3 ;  /* 0x0000001a18044291 */ /* 0x000fe2000f8e18ff */
[----:B------:R-:W-:Y:S01]  /*36e0*/  PLOP3.LUT P2, PT, PT, PT, PT, 0x80, 0x8 ;  /* 0x000000000008781c */ /* 0x000fe20003f4f070 */
[----:B------:R-:W-:Y:S01]  /*36f0*/  ULEA UR31, UR30, UR26, 0x3 ;  /* 0x0000001a1e1f7291 */ /* 0x000fe2000f8e18ff */
[----:B------:R-:W-:Y:S02]  /*3700*/  PRMT R3, RZ, 0x654, R3 ;  /* 0x00000654ff037816 */ /* 0x000fe40000000003 */
[----:B------:R-:W2:Y:S01]  /*3710*/  LDS.128 R4, [R4+0x160] ;  /* 0x0001600004047984 */ /* 0x000ea20000000c00 */
[----:B-1----:R-:W-:Y:S02]  /*3720*/  @P0 SHF.L.U32 R2, R8, 0x1f, RZ ;  /* 0x0000001f08020819 */ /* 0x002fe400000006ff */
[----:B------:R-:W-:Y:S01]  /*3730*/  SHF.L.U32 R0, R11, 0x1f, RZ ;  /* 0x0000001f0b007819 */ /* 0x000fe200000006ff */
[----:B------:R-:W-:Y:S01]  /*3740*/  @!PT LDS RZ, [RZ] ;  /* 0x00000000fffff984 */ /* 0x000fe20000000800 */
[----:B------:R-:W-:Y:S01]  /*3750*/  @!PT LDS RZ, [RZ] ;  /* 0x00000000fffff984 */ /* 0x000fe20000000800 */
[----:B------:R-:W-:Y:S01]  /*3760*/  @!PT LDS RZ, [RZ] ;  /* 0x00000000fffff984 */ /* 0x000fe20000000800 */
[----:B------:R-:W-:Y:S01]  /*3770*/  @!PT LDS RZ, [RZ] ;  /* 0x00000000fffff984 */ /* 0x000fe20000000800 */
[----:B------:R1:W-:Y:S06]  /*3780*/  MEMBAR.ALL.CTA ;  /* 0x0000000000007992 */ /* 0x0003ec0000008000 */
[----:B-1----:R-:W1:Y:S02]  /*3790*/  FENCE.VIEW.ASYNC.S ;  /* 0x00000000000073c6 */ /* 0x002e640000000000 */
[----:B-1----:R1:W-:Y:S01]  /*37a0*/  SYNCS.ARRIVE.TRANS64.RED.A1T0 RZ, [R3+URZ], RZ ;  /* 0x000000ff03ff79a7 */ /* 0x0023e200081004ff */
[----:B------:R1:W3:Y:S01]  /*37b0*/  @P0 SYNCS.PHASECHK.TRANS64.TRYWAIT P2, [UR4], R2 ;  /* 0x00000002ff0005a7 */ /* 0x0002e20008041104 */
[----:B------:R-:W-:Y:S01]  /*37c0*/  ULEA.HI UR4, UR30, UR30, URZ, 0x1 ;  /* 0x0000001e1e047291 */ /* 0x000fe2000f8f08ff */
[----:B--2---:R-:W-:-:S03]  /*37d0*/  LOP3.LUT P1, RZ, R6, 0x1, RZ, 0xc0, !PT ;  /* 0x0000000106ff7812 */ /* 0x004fc6000782c0ff */
[----:B------:R-:W-:Y:S02]  /*37e0*/  USHF.L.U32 UR11, UR4, 0x6, URZ ;  /* 0x00000006040b7899 */ /* 0x000fe400080006ff */
[----:B------:R-:W-:Y:S02]  /*37f0*/  ULOP3.LUT UR4, UR4, 0xffe, URZ, 0xc0, !UPT ;  /* 0x00000ffe04047892 */ /* 0x000fe4000f8ec0ff */
[----:B------:R-:W-:Y:S02]  /*3800*/  ULOP3.LUT UR11, UR11, 0xffffff80, URZ, 0xc0, !UPT ;  /* 0xffffff800b0b7892 */ /* 0x000fe4000f8ec0ff */
[----:B------:R-:W-:Y:S02]  /*3810*/  UIADD3 UR4, UPT, UPT, -UR4, UR30, URZ ;  /* 0x0000001e04047290 */ /* 0x000fe4000fffe1ff */
[----:B------:R-:W-:Y:S01]  /*3820*/  UIADD3 UR11, UPT, UPT, UR42, UR11, URZ ;  /* 0x0000000b2a0b7290 */ /* 0x000fe2000fffe0ff */
[----:B------:R-:W2:Y:S03]  /*3830*/  SYNCS.PHASECHK.TRANS64.TRYWAIT P0, [UR31+0x110], R0 ;  /* 0x00011000ff0075a7 */ /* 0x000ea6000800111f */
[----:B------:R-:W-:Y:S01]  /*3840*/  ULEA UR11, UR4, UR11, 0x14 ;  /* 0x0000000b040b7291 */ /* 0x000fe2000f8ea0ff */
[----:B-123--:R-:W-:Y:S11]  /*3850*/  @!P0 BRA `(.L_x_66) ;  /* 0x0000005400948947 */ /* 0x00eff60003800000 */
.L_x_168:
[----:B------:R-:W-:Y:S01]  /*3860*/  IADD3 R10, PT, PT, R10, 0x1, RZ ;  /* 0x000000010a0a7810 */ /* 0x000fe20007ffe0ff */
[----:B------:R-:W-:Y:S06]  /*3870*/  BRA.U !UP4, `(.L_x_67) ;  /* 0x000000010cc07547 */ /* 0x000fec000b800000 */
[----:B------:R-:W-:Y:S01]  /*3880*/  UPLOP3.LUT UP2, UPT, UPT, UPT, UPT, 0x40, 0x4 ;  /* 0x000000000004789c */ /* 0x000fe20003f4e870 */
[----:B------:R-:W-:Y:S01]  /*3890*/  UMOV UR23, UR41 ;  /* 0x0000002900177c82 */ /* 0x000fe20008000000 */
[----:B------:R-:W-:Y:S01]  /*38a0*/  UMOV UR22, UR40 ;  /* 0x0000002800167c82 */ /* 0x000fe20008000000 */
[----:B------:R-:W-:-:S08]  /*38b0*/  UMOV UR10, UR24 ;  /* 0x00000018000a7c82 */ /* 0x000fd00008000000 */
.L_x_70:
[----:B------:R-:W-:Y:S02]  /*38c0*/  UIADD3 UR23, UPT, UPT, UR23, 0x1, URZ ;  /* 0x0000000117177890 */ /* 0x000fe4000fffe0ff */
[----:B--2---:R-:W-:Y:S02]  /*38d0*/  ULEA UR5, UR10, UR26, 0x3 ;  /* 0x0000001a0a057291 */ /* 0x004fe4000f8e18ff */
[----:B------:R-:W-:Y:S01]  /*38e0*/  UISETP.NE.AND UP3, UPT, UR23, URZ, UPT ;  /* 0x000000ff1700728c */ /* 0x000fe2000bf65270 */
[----:B---3--:R-:W-:Y:S10]  /*38f0*/  @P2 BRA `(.L_x_68) ;  /* 0x00000000000c2947 */ /* 0x008ff40003800000 */
[----:B-1----:R-:W-:Y:S04]  /*3900*/  SHF.L.U32 R2, R8, 0x1f, RZ ;  /* 0x0000001f08027819 */ /* 0x002fe800000006ff */
[----:B------:R-:W1:Y:S02]  /*3910*/  SYNCS.PHASECHK.TRANS64.TRYWAIT P0, [UR5], R2 ;  /* 0x00000002ff0075a7 */ /* 0x000e640008001105 */
[----:B-1----:R-:W-:Y:S05]  /*3920*/  @!P0 BRA `(.L_x_69) ;  /* 0x0000005400788947 */ /* 0x002fea0003800000 */
.L_x_68:
[----:B------:R-:W-:Y:S01]  /*3930*/  UISETP.NE.AND UP0, UPT, UR22, 0x1, UPT ;  /* 0x000000011600788c */ /* 0x000fe2000bf05270 */
[----:B------:R-:W-:Y:S01]  /*3940*/  PLOP3.LUT P2, PT, PT, PT, PT, 0x80, 0x8 ;  /* 0x000000000008781c */ /* 0x000fe20003f4f070 */
[----:B------:R-:W-:Y:S02]  /*3950*/  UIADD3 UR4, UPT, UPT, UR10, 0x1, URZ ;  /* 0x000000010a047890 */ /* 0x000fe4000fffe0ff */
[----:B------:R-:W-:Y:S02]  /*3960*/  UIADD3 UR25, UPT, UPT, UR5, 0x40, URZ ;  /* 0x0000004005197890 */ /* 0x000fe4000fffe0ff */
[----:B------:R-:W-:Y:S01]  /*3970*/  UISETP.NE.AND UP1, UPT, UR4, 0x8, UPT ;  /* 0x000000080400788c */ /* 0x000fe2000bf25270 */
[----:B------:R-:W-:Y:S01]  /*3980*/  PLOP3.LUT P0, PT, PT, PT, UP0, 0x80, 0x8 ;  /* 0x000000000008781c */ /* 0x000fe20003f0f008 */
[----:B------:R-:W-:Y:S02]  /*3990*/  UIADD3 UR22, UPT, UPT, UR22, -0x1, URZ ;  /* 0xffffffff16167890 */ /* 0x000fe4000fffe0ff */
[----:B------:R-:W-:Y:S02]  /*39a0*/  USEL UR6, URZ, 0x1, UP1 ;  /* 0x00000001ff067887 */ /* 0x000fe40008800000 */
[----:B------:R-:W-:Y:S01]  /*39b0*/  USEL UR24, UR4, URZ, UP1 ;  /* 0x000000ff04187287 */ /* 0x000fe20008800000 */
[----:B------:R-:W-:Y:S01]  /*39c0*/  UMOV UR7, 0x40004040 ;  /* 0x4000404000077882 */ /* 0x000fe20000000000 */
[----:B------:R-:W-:Y:S02]  /*39d0*/  UMOV UR5, 0x40004040 ;  /* 0x4000404000057882 */ /* 0x000fe40000000000 */
[----:B------:R-:W-:Y:S01]  /*39e0*/  @UP0 ULEA UR4, UR24, UR26, 0x3 ;  /* 0x0000001a18040291 */ /* 0x000fe2000f8e18ff */
[----:B------:R-:W-:Y:S01]  /*39f0*/  LOP3.LUT R8, R8, UR6, RZ, 0x3c, !PT ;  /* 0x0000000608087c12 */ /* 0x000fe2000f8e3cff */
[----:B------:R-:W-:Y:S01]  /*3a00*/  ULEA UR6, UR10, UR29, 0xa ;  /* 0x0000001d0a067291 */ /* 0x000fe2000f8e50ff */
[----:B------:R-:W-:Y:S02]  /*3a10*/  UMOV UR21, 0x40004040 ;  /* 0x4000404000157882 */ /* 0x000fe40000000000 */
[----:B-1----:R-:W-:Y:S01]  /*3a20*/  @P0 SHF.L.U32 R0, R8, 0x1f, RZ ;  /* 0x0000001f08000819 */ /* 0x002fe200000006ff */
[----:B------:R-:W-:Y:S02]  /*3a30*/  UIADD3 UR20, UPT, UPT, UR6, 0x2, URZ ;  /* 0x0000000206147890 */ /* 0x000fe4000fffe0ff */
[----:B------:R-:W-:Y:S01]  /*3a40*/  UIADD3 UR16, UPT, UPT, UR6, 0x4, URZ ;  /* 0x0000000406107890 */ /* 0x000fe2000fffe0ff */
[----:B------:R2:W3:Y:S01]  /*3a50*/  @P0 SYNCS.PHASECHK.TRANS64.TRYWAIT P2, [UR4], R0 ;  /* 0x00000000ff0005a7 */ /* 0x0004e20008041104 */
[----:B------:R-:W-:Y:S02]  /*3a60*/  ULEA UR4, UR10, UR28, 0x9 ;  /* 0x0000001c0a047291 */ /* 0x000fe4000f8e48ff */
[----:B------:R-:W-:Y:S02]  /*3a70*/  UIADD3 UR12, UPT, UPT, UR6, 0x6, URZ ;  /* 0x00000006060c7890 */ /* 0x000fe4000fffe0ff */
[----:B------:R-:W-:Y:S02]  /*3a80*/  UIADD3 UR18, UPT, UPT, UR4, 0x2, URZ ;  /* 0x0000000204127890 */ /* 0x000fe4000fffe0ff */
[----:B------:R-:W-:Y:S02]  /*3a90*/  UIADD3 UR14, UPT, UPT, UR4, 0x4, URZ ;  /* 0x00000004040e7890 */ /* 0x000fe4000fffe0ff */
[----:B------:R-:W-:Y:S01]  /*3aa0*/  UIADD3 UR8, UPT, UPT, UR4, 0x6, URZ ;  /* 0x0000000604087890 */ /* 0x000fe2000fffe0ff */
[----:B------:R2:W-:Y:S01]  /*3ab0*/  UTCHMMA gdesc[UR4], gdesc[UR6], tmem[UR11], tmem[UR38], idesc[UR39], UP2 ;  /* 0x00ff2606040075ea */ /* 0x0005e2000900000b */
[----:B------:R-:W-:Y:S01]  /*3ac0*/  UPLOP3.LUT UP2, UPT, UPT, UPT, UPT, 0x80, 0x8 ;  /* 0x000000000008789c */ /* 0x000fe20003f4f070 */
[----:B------:R-:W-:Y:S01]  /*3ad0*/  UMOV UR19, 0x40004040 ;  /* 0x4000404000137882 */ /* 0x000fe20000000000 */
[----:B------:R-:W-:Y:S01]  /*3ae0*/  UMOV UR17, 0x40004040 ;  /* 0x4000404000117882 */ /* 0x000fe20000000000 */
[----:B------:R2:W-:Y:S01]  /*3af0*/  UTCHMMA gdesc[UR18], gdesc[UR20], tmem[UR11], tmem[UR36], idesc[UR37], UPT ;  /* 0x00ff2414120075ea */ /* 0x0005e2000b80000b */
[----:B------:R-:W-:Y:S01]  /*3b00*/  UMOV UR15, 0x40004040 ;  /* 0x40004040000f7882 */ /* 0x000fe20000000000 */
[----:B------:R-:W-:Y:S01]  /*3b10*/  UMOV UR13, 0x40004040 ;  /* 0x40004040000d7882 */ /* 0x000fe20000000000 */
[----:B------:R-:W-:Y:S01]  /*3b20*/  UMOV UR9, 0x40004040 ;  /* 0x4000404000097882 */ /* 0x000fe20000000000 */
[----:B------:R2:W-:Y:S01]  /*3b30*/  UTCHMMA gdesc[UR14], gdesc[UR16], tmem[UR11], tmem[UR34], idesc[UR35], UPT ;  /* 0x00ff22100e0075ea */ /* 0x0005e2000b80000b */
[----:B------:R2:W-:Y:S01]  /*3b40*/  UTCHMMA gdesc[UR8], gdesc[UR12], tmem[UR11], tmem[UR32], idesc[UR33], UPT ;  /* 0x00ff200c080075ea */ /* 0x0005e2000b80000b */
[----:B------:R2:W-:Y:S01]  /*3b50*/  UTCBAR.MULTICAST [UR25], URZ, UR27 ;  /* 0x000000ff190073e9 */ /* 0x0005e2000800081b */
[----:B------:R-:W-:Y:S01]  /*3b60*/  UMOV UR10, UR24 ;  /* 0x00000018000a7c82 */ /* 0x000fe20008000000 */
[----:B------:R-:W-:Y:S05]  /*3b70*/  BRA.U UP3, `(.L_x_70) ;  /* 0xfffffffd03507547 */ /* 0x000fea000b83ffff */
.L_x_67:
[----:B--2---:R-:W-:Y:S01]  /*3b80*/  UIADD3 UR4, UPT, UPT, UR30, 0x1, URZ ;  /* 0x000000011e047890 */ /* 0x004fe2000fffe0ff */
[C---:B------:R-:W-:Y:S01]  /*3b90*/  ISETP.NE.AND P0, PT, R10.reuse, 0x2, PT ;  /* 0x000000020a00780c */ /* 0x040fe20003f05270 */
[----:B------:R-:W-:Y:S02]  /*3ba0*/  UIADD3 UR5, UPT, UPT, UR31, 0xf0, URZ ;  /* 0x000000f01f057890 */ /* 0x000fe4000fffe0ff */
[----:B------:R-:W-:Y:S01]  /*3bb0*/  UISETP.NE.AND UP0, UPT, UR4, 0x4, UPT ;  /* 0x000000040400788c */ /* 0x000fe2000bf05270 */
[----:B-1----:R-:W-:Y:S02]  /*3bc0*/  SEL R0, RZ, 0x1, P0 ;  /* 0x00000001ff007807 */ /* 0x002fe40000000000 */
[----:B------:R-:W-:Y:S01]  /*3bd0*/  SEL R10, R10, RZ, P0 ;  /* 0x000000ff0a0a7207 */ /* 0x000fe20000000000 */
[----:B------:R-:W-:Y:S01]  /*3be0*/  USEL UR6, URZ, 0x1, UP0 ;  /* 0x00000001ff067887 */ /* 0x000fe20008000000 */
[----:B------:R-:W-:Y:S01]  /*3bf0*/  LOP3.LUT R9, R9, R0, RZ, 0x3c, !PT ;  /* 0x0000000009097212 */ /* 0x000fe200078e3cff */
[----:B------:R-:W-:Y:S01]  /*3c00*/  USEL UR30, UR4, URZ, UP0 ;  /* 0x000000ff041e7287 */ /* 0x000fe20008000000 */
[----:B------:R1:W-:Y:S03]  /*3c10*/  UTCBAR [UR5], URZ ;  /* 0x000000ff050073e9 */ /* 0x0003e600080000ff */
[----:B------:R-:W-:Y:S01]  /*3c20*/  LOP3.LUT R11, R11, UR6, RZ, 0x3c, !PT ;  /* 0x000000060b0b7c12 */ /* 0x000fe2000f8e3cff */
[----:B------:R-:W-:Y:S07]  /*3c30*/  @P1 BRA `(.L_x_71) ;  /* 0xfffffff800881947 */ /* 0x000fee000383ffff */
[----:B------:R-:W2:Y:S01]  /*3c40*/  S2UR UR8, SR_CgaCtaId ;  /* 0x00000000000879c3 */ /* 0x000ea20000008800 */
[----:B------:R-:W-:Y:S01]  /*3c50*/  ELECT P0, URZ, PT ;  /* 0x0000000000ff782f */ /* 0x000fe20003800000 */
[----:B------:R-:W-:Y:S01]  /*3c60*/  IMAD.MOV.U32 R0, RZ, RZ, 0x1 ;  /* 0x00000001ff007424 */ /* 0x000fe200078e00ff */
[----:B------:R-:W-:Y:S01]  /*3c70*/  UIADD3 UR26, UPT, UPT, UR26, 0x110, URZ ;  /* 0x000001101a1a7890 */ /* 0x000fe2000fffe0ff */
[----:B------:R-:W-:Y:S01]  /*3c80*/  SHF.L.U32 R2, R11, 0x1f, RZ ;  /* 0x0000001f0b027819 */ /* 0x000fe200000006ff */
[----:B------:R-:W-:-:S03]  /*3c90*/  UMOV UR4, 0x40 ;  /* 0x0000004000047882 */ /* 0x000fc60000000000 */
[----:B------:R-:W-:Y:S01]  /*3ca0*/  UVIRTCOUNT.DEALLOC.SMPOOL 0x80 ;  /* 0x000000800000784c */ /* 0x000fe20000000000 */
[----:B--2---:R-:W-:Y:S02]  /*3cb0*/  ULEA UR8, UR8, UR4, 0x18 ;  /* 0x0000000408087291 */ /* 0x004fe4000f8ec0ff */
[----:B------:R-:W-:-:S07]  /*3cc0*/  ULEA UR4, UR30, UR26, 0x3 ;  /* 0x0000001a1e047291 */ /* 0x000fce000f8e18ff */
[----:B------:R2:W-:Y:S02]  /*3cd0*/  @P0 STS.U8 [UR8+0x1c], R0 ;  /* 0x00001c00ff000988 */ /* 0x0005e40008000008 */
[----:B------:R-:W4:Y:S02]  /*3ce0*/  SYNCS.PHASECHK.TRANS64.TRYWAIT P0, [UR4], R2 ;  /* 0x00000002ff0075a7 */ /* 0x000f240008001104 */
[----:B--2-4-:R-:W-:Y:S05]  /*3cf0*/  @!P0 BRA `(.L_x_72) ;  /* 0x00000050009c8947 */ /* 0x014fea0003800000 */
.L_x_171:
[----:B------:R-:W-:-:S04]  /*3d00*/  UIADD3 UR4, UPT, UPT, UR30, 0x1, URZ ;  /* 0x000000011e047890 */ /* 0x000fc8000fffe0ff */
[----:B------:R-:W-:-:S04]  /*3d10*/  UISETP.NE.AND UP0, UPT, UR4, 0x4, UPT ;  /* 0x000000040400788c */ /* 0x000fc8000bf05270 */
[----:B------:R-:W-:Y:S02]  /*3d20*/  USEL UR6, URZ, 0x1, UP0 ;  /* 0x00000001ff067887 */ /* 0x000fe40008000000 */
[----:B------:R-:W-:-:S04]  /*3d30*/  USEL UR4, UR4, URZ, UP0 ;  /* 0x000000ff04047287 */ /* 0x000fc80008000000 */
[----:B-1----:R-:W-:Y:S01]  /*3d40*/  ULEA UR5, UR4, UR26, 0x3 ;  /* 0x0000001a04057291 */ /* 0x002fe2000f8e18ff */
[----:B--2---:R-:W-:-:S04]  /*3d50*/  LOP3.LUT R2, R11, UR6, RZ, 0x3c, !PT ;  /* 0x000000060b027c12 */ /* 0x004fc8000f8e3cff */
[----:B------:R-:W-:-:S04]  /*3d60*/  SHF.L.U32 R3, R2, 0x1f, RZ ;  /* 0x0000001f02037819 */ /* 0x000fc800000006ff */
[----:B------:R-:W1:Y:S02]  /*3d70*/  SYNCS.PHASECHK.TRANS64.TRYWAIT P0, [UR5], R3 ;  /* 0x00000003ff0075a7 */ /* 0x000e640008001105 */
[----:B-1----:R-:W-:Y:S05]  /*3d80*/  @!P0 BRA `(.L_x_73) ;  /* 0x0000005000908947 */ /* 0x002fea0003800000 */
.L_x_173:
        /* <DEDUP_REMOVED lines=9> */
.L_x_175:
[----:B------:R-:W-:-:S04]  /*3e20*/  UIADD3 UR4, UPT, UPT, UR4, 0x1, URZ ;  /* 0x0000000104047890 */ /* 0x000fc8000fffe0ff */
[----:B------:R-:W-:-:S04]  /*3e30*/  UISETP.NE.AND UP0, UPT, UR4, 0x4, UPT ;  /* 0x000000040400788c */ /* 0x000fc8000bf05270 */
[----:B------:R-:W-:Y:S02]  /*3e40*/  USEL UR5, URZ, 0x1, UP0 ;  /* 0x00000001ff057887 */ /* 0x000fe40008000000 */
[----:B------:R-:W-:-:S04]  /*3e50*/  USEL UR4, UR4, URZ, UP0 ;  /* 0x000000ff04047287 */ /* 0x000fc80008000000 */
[----:B------:R-:W-:Y:S01]  /*3e60*/  ULEA UR4, UR4, UR26, 0x3 ;  /* 0x0000001a04047291 */ /* 0x000fe2000f8e18ff */
[----:B------:R-:W-:-:S04]  /*3e70*/  LOP3.LUT R2, R2, UR5, RZ, 0x3c, !PT ;  /* 0x0000000502027c12 */ /* 0x000fc8000f8e3cff */
[----:B------:R-:W-:-:S04]  /*3e80*/  SHF.L.U32 R2, R2, 0x1f, RZ ;  /* 0x0000001f02027819 */ /* 0x000fc800000006ff */
[----:B------:R-:W2:Y:S02]  /*3e90*/  SYNCS.PHASECHK.TRANS64.TRYWAIT P0, [UR4], R2 ;  /* 0x00000002ff0075a7 */ /* 0x000ea40008001104 */
[----:B--2---:R-:W-:Y:S05]  /*3ea0*/  @!P0 BRA `(.L_x_75) ;  /* 0x0000005000788947 */ /* 0x004fea0003800000 */
.L_x_177:
[----:B------:R-:W-:Y:S01]  /*3eb0*/  NOP ;  /* 0x0000000000007918 */ /* 0x000fe20000000000 */
[----:B-1----:R-:W1:Y:S01]  /*3ec0*/  LDS R0, [UR8+0x14] ;  /* 0x00001408ff007984 */ /* 0x002e620008000800 */
[----:B------:R-:W-:Y:S01]  /*3ed0*/  ULOP3.LUT UR4, UR42, 0xffff, URZ, 0xc0, !UPT ;  /* 0x0000ffff2a047892 */ /* 0x000fe2000f8ec0ff */
[----:B------:R-:W-:Y:S01]  /*3ee0*/  UMOV UR5, 0xffff ;  /* 0x0000ffff00057882 */ /* 0x000fe20000000000 */
[----:B------:R-:W-:Y:S02]  /*3ef0*/  UMOV UR6, 0x1 ;  /* 0x0000000100067882 */ /* 0x000fe40000000000 */
[----:B------:R-:W-:-:S04]  /*3f00*/  USHF.R.U32.HI UR4, URZ, 0x5, UR4 ;  /* 0x00000005ff047899 */ /* 0x000fc80008011604 */
[----:B------:R-:W-:Y:S02]  /*3f10*/  USHF.L.U32 UR5, UR5, UR4, URZ ;  /* 0x0000000405057299 */ /* 0x000fe400080006ff */
[----:B------:R-:W-:-:S04]  /*3f20*/  USHF.L.U32 UR4, UR6, UR4, URZ ;  /* 0x0000000406047299 */ /* 0x000fc800080006ff */
[----:B-1----:R-:W-:-:S04]  /*3f30*/  LOP3.LUT R0, R0, UR5, RZ, 0xc0, !PT ;  /* 0x0000000500007c12 */ /* 0x002fc8000f8ec0ff */
[----:B------:R-:W-:-:S13]  /*3f40*/  ISETP.NE.AND P0, PT, R0, UR5, PT ;  /* 0x0000000500007c0c */ /* 0x000fda000bf05270 */
[----:B------:R-:W-:Y:S05]  /*3f50*/  @P0 BRA `(.L_x_76) ;  /* 0x0000000000580947 */ /* 0x000fea0003800000 */
[----:B------:R-:W1:Y:S02]  /*3f60*/  LDS R0, [UR8+0x18] ;  /* 0x00001808ff007984 */ /* 0x000e640008000800 */
[----:B-1----:R-:W-:-:S04]  /*3f70*/  LOP3.LUT R0, R0, UR4, RZ, 0xc0, !PT ;  /* 0x0000000400007c12 */ /* 0x002fc8000f8ec0ff */
[----:B------:R-:W-:-:S13]  /*3f80*/  ISETP.NE.AND P0, PT, R0, UR4, PT ;  /* 0x0000000400007c0c */ /* 0x000fda000bf05270 */
[----:B------:R-:W-:Y:S05]  /*3f90*/  @P0 BRA `(.L_x_77) ;  /* 0x00000000003c0947 */ /* 0x000fea0003800000 */
[----:B------:R-:W1:Y:S01]  /*3fa0*/  S2R R2, SR_LANEID ;  /* 0x0000000000027919 */ /* 0x000e620000000000 */
[----:B------:R-:W-:-:S06]  /*3fb0*/  ULOP3.LUT UR5, URZ, UR5, URZ, 0x33, !UPT ;  /* 0x00000005ff057292 */ /* 0x000fcc000f8e33ff */
[----:B------:R-:W-:-:S04]  /*3fc0*/  IMAD.U32 R0, RZ, RZ, UR5 ;  /* 0x00000005ff007e24 */ /* 0x000fc8000f8e00ff */
[----:B------:R2:W4:Y:S02]  /*3fd0*/  REDUX UR7, R0 ;  /* 0x00000000000773c4 */ /* 0x0005240000000000 */
[----:B------:R1:W-:Y:S01]  /*3fe0*/  UTCATOMSWS.AND URZ, UR5 ;  /* 0x0000000500ff79e3 */ /* 0x0003e20008000000 */
[----:B--2---:R-:W-:Y:S01]  /*3ff0*/  LOP3.LUT R0, RZ, UR4, RZ, 0x33, !PT ;  /* 0x00000004ff007c12 */ /* 0x004fe2000f8e33ff */
[----:B------:R-:W-:Y:S02]  /*4000*/  VOTEU.ANY UR4, UPT, PT ;  /* 0x0000000000047886 */ /* 0x000fe400038e0100 */
[----:B------:R-:W-:Y:S02]  /*4010*/  UFLO.U32 UR4, UR4 ;  /* 0x00000004000472bd */ /* 0x000fe400080e0000 */
[----:B------:R-:W2:Y:S04]  /*4020*/  REDUX UR6, R0 ;  /* 0x00000000000673c4 */ /* 0x000ea80000000000 */
[----:B-1----:R-:W-:-:S02]  /*4030*/  ISETP.EQ.U32.AND P0, PT, R2, UR4, PT ;  /* 0x0000000402007c0c */ /* 0x002fc4000bf02070 */
[----:B----4-:R-:W-:-:S11]  /*4040*/  MOV R2, UR7 ;  /* 0x0000000700027c02 */ /* 0x010fd60008000f00 */
[----:B------:R1:W-:Y:S01]  /*4050*/  @P0 ATOMS.AND RZ, [UR8+0x14], R2 ;  /* 0x00001402ffff098c */ /* 0x0003e2000a800008 */
[----:B--2---:R-:W-:-:S05]  /*4060*/  IMAD.U32 R0, RZ, RZ, UR6 ;  /* 0x00000006ff007e24 */ /* 0x004fca000f8e00ff */
[----:B------:R1:W-:Y:S01]  /*4070*/  @P0 ATOMS.AND RZ, [UR8+0x18], R0 ;  /* 0x00001800ffff098c */ /* 0x0003e2000a800008 */
[----:B------:R-:W-:Y:S05]  /*4080*/  BRA `(.L_x_78) ;  /* 0x0000000000147947 */ /* 0x000fea0003800000 */
.L_x_77:
[----:B------:R-:W-:Y:S02]  /*4090*/  MOV R2, 0x40b0 ;  /* 0x000040b000027802 */ /* 0x000fe40000000f00 */
[----:B---3-5:R-:W-:Y:S05]  /*40a0*/  CALL.REL.NOINC `($__internal_0_$__cuda_sm10x_tcgen05_guardrail_trap_col_being_dealloced_not_returned_by_alloc) ;  /* 0x0000005400607944 */ /* 0x028fea0003c00000 */
[----:B------:R-:W-:Y:S05]  /*40b0*/  BRA `(.L_x_78) ;  /* 0x0000000000087947 */ /* 0x000fea0003800000 */
.L_x_76:
[----:B------:R-:W-:Y:S02]  /*40c0*/  MOV R2, 0x40e0 ;  /* 0x000040e000027802 */ /* 0x000fe40000000f00 */
[----:B---3-5:R-:W-:Y:S05]  /*40d0*/  CALL.REL.NOINC `($__internal_2_$__cuda_sm10x_tcgen05_guardrail_trap_unallocated_columns_being_dealloced) ;  /* 0x00000054006c7944 */ /* 0x028fea0003c00000 */
.L_x_78:
[----:B------:R-:W-:Y:S01]  /*40e0*/  NOP ;  /* 0x0000000000007918 */ /* 0x000fe20000000000 */
[----:B------:R-:W-:Y:S05]  /*40f0*/  EXIT ;  /* 0x000000000000794d */ /* 0x000fea0003800000 */
.L_x_60:
[----:B------:R-:W-:-:S09]  /*4100*/  UISETP.NE.OR UP0, UPT, UR18, 0x3, !UP3 ;  /* 0x000000031200788c */ /* 0x000fd2000df05670 */
[----:B------:R-:W-:Y:S05]  /*4110*/  BRA.U UP0, `(.L_x_79) ;  /* 0x0000001100887547 */ /* 0x000fea000b800000 */
[----:B------:R-:W2:Y:S01]  /*4120*/  LDCU.64 UR4, c[0x0][0x888] ;  /* 0x00011100ff0477ac */ /* 0x000ea20008000a00 */
[----:B------:R-:W3:Y:S01]  /*4130*/  S2UR UR8, SR_CgaCtaId ;  /* 0x00000000000879c3 */ /* 0x000ee20000008800 */
[----:B------:R-:W-:Y:S02]  /*4140*/  HFMA2 R9, -RZ, RZ, 0, 0 ;  /* 0x00000000ff097431 */ /* 0x000fe400000001ff */
[----:B------:R-:W-:Y:S01]  /*4150*/  IMAD.MOV.U32 R11, RZ, RZ, 0x1 ;  /* 0x00000001ff0b7424 */ /* 0x000fe200078e00ff */
[----:B------:R-:W4:Y:S01]  /*4160*/  LDCU UR40, c[0x0][0x370] ;  /* 0x00006e00ff2877ac */ /* 0x000f220008000800 */
[----:B------:R-:W-:Y:S01]  /*4170*/  IMAD.MOV.U32 R10, RZ, RZ, RZ ;  /* 0x000000ffff0a7224 */ /* 0x000fe200078e00ff */
[----:B------:R-:W-:Y:S01]  /*4180*/  MOV R3, 0x1000 ;  /* 0x0000100000037802 */ /* 0x000fe20000000f00 */
[----:B------:R-:W4:Y:S01]  /*4190*/  LDCU.128 UR44, c[0x0][0xb10] ;  /* 0x00016200ff2c77ac */ /* 0x000f220008000c00 */
[----:B------:R-:W1:Y:S01]  /*41a0*/  LDC.64 R12, c[0x0][0x348] ;  /* 0x0000d200ff0c7b82 */ /* 0x000e620000000a00 */
[----:B------:R-:W3:Y:S01]  /*41b0*/  LDCU UR37, c[0x0][0x374] ;  /* 0x00006e80ff2577ac */ /* 0x000ee20008000800 */
[----:B------:R-:W3:Y:S01]  /*41c0*/  LDCU.64 UR38, c[0x0][0x890] ;  /* 0x00011200ff2677ac */ /* 0x000ee20008000a00 */
[----:B------:R-:W3:Y:S01]  /*41d0*/  LDCU UR15, c[0x0][0xb0c] ;  /* 0x00016180ff0f77ac */ /* 0x000ee20008000800 */
[----:B--2---:R-:W-:Y:S01]  /*41e0*/  UISETP.NE.U32.AND UP0, UPT, UR4, URZ, UPT ;  /* 0x000000ff0400728c */ /* 0x004fe2000bf05070 */
[----:B------:R-:W2:Y:S01]  /*41f0*/  LDCU UR54, c[0x0][0xb20] ;  /* 0x00016400ff3677ac */ /* 0x000ea20008000800 */
[----:B------:R-:W2:Y:S01]  /*4200*/  LDCU UR4, c[0x0][0xb30] ;  /* 0x00016600ff0477ac */ /* 0x000ea20008000800 */
[----:B------:R-:W-:Y:S01]  /*4210*/  UMOV UR21, 0x400 ;  /* 0x0000040000157882 */ /* 0x000fe20000000000 */
[----:B----4-:R-:W-:-:S02]  /*4220*/  UIMAD.WIDE.U32 UR52, UR40, UR44, URZ ;  /* 0x0000002c283472a5 */ /* 0x010fc4000f8e00ff */
[----:B---3--:R-:W-:Y:S02]  /*4230*/  UIMAD.WIDE.U32 UR6, UR37, UR47, URZ ;  /* 0x0000002f250672a5 */ /* 0x008fe4000f8e00ff */
[----:B------:R-:W-:Y:S02]  /*4240*/  ULEA UR21, UR8, UR21, 0x18 ;  /* 0x0000001508157291 */ /* 0x000fe4000f8ec0ff */
[----:B------:R-:W-:Y:S02]  /*4250*/  UISETP.NE.U32.AND UP6, UPT, UR38, URZ, UPT ;  /* 0x000000ff2600728c */ /* 0x000fe4000bfc5070 */
[----:B------:R-:W-:Y:S02]  /*4260*/  UIADD3 UR43, UPT, UPT, UR21, 0x98, URZ ;  /* 0x00000098152b7890 */ /* 0x000fe4000fffe0ff */
[----:B------:R-:W-:Y:S02]  /*4270*/  UIADD3 UR33, UPT, UPT, UR21, 0x80, URZ ;  /* 0x0000008015217890 */ /* 0x000fe4000fffe0ff */
[----:B------:R-:W-:-:S02]  /*4280*/  UIADD3 UR25, UPT, UPT, UR21, 0x88, URZ ;  /* 0x0000008815197890 */ /* 0x000fc4000fffe0ff */
[----:B------:R-:W-:Y:S02]  /*4290*/  UIADD3 UR17, UPT, UPT, UR21, 0x90, URZ ;  /* 0x0000009015117890 */ /* 0x000fe4000fffe0ff */
[----:B------:R-:W-:Y:S02]  /*42a0*/  UISETP.NE.AND.EX UP5, UPT, UR5, URZ, UPT, UP0 ;  /* 0x000000ff0500728c */ /* 0x000fe4000bfa5300 */
[----:B------:R-:W-:Y:S01]  /*42b0*/  UISETP.NE.AND UP0, UPT, UR42, 0x1, UPT ;  /* 0x000000012a00788c */ /* 0x000fe2000bf05270 */
[----:B------:R-:W-:Y:S01]  /*42c0*/  UMOV UR52, UR53 ;  /* 0x0000003500347c82 */ /* 0x000fe20008000000 */
[----:B------:R-:W-:Y:S01]  /*42d0*/  UMOV UR51, UR7 ;  /* 0x0000000700337c82 */ /* 0x000fe20008000000 */
[----:B------:R-:W-:Y:S02]  /*42e0*/  USEL UR41, URZ, 0x1, UP4 ;  /* 0x00000001ff297887 */ /* 0x000fe4000a000000 */
[----:B------:R-:W-:Y:S02]  /*42f0*/  UISETP.NE.AND UP0, UPT, UR15, 0x1, UPT ;  /* 0x000000010f00788c */ /* 0x000fe4000bf05270 */
[----:B------:R-:W-:-:S02]  /*4300*/  UPLOP3.LUT UP4, UPT, UPT, UPT, UPT, 0x40, 0x4 ;  /* 0x000000000004789c */ /* 0x000fc40003f8e870 */
[----:B------:R-:W-:Y:S01]  /*4310*/  UISETP.GE.AND UP2, UPT, UR42, 0x1, UPT ;  /* 0x000000012a00788c */ /* 0x000fe2000bf46270 */
[----:B------:R-:W3:Y:S01]  /*4320*/  LDCU.64 UR22, c[0x0][0xb28] ;  /* 0x00016500ff1677ac */ /* 0x000ee20008000a00 */
[----:B------:R-:W-:Y:S02]  /*4330*/  UISETP.NE.AND.EX UP6, UPT, UR39, URZ, UPT, UP6 ;  /* 0x000000ff2700728c */ /* 0x000fe4000bfc5360 */
[----:B------:R-:W-:Y:S02]  /*4340*/  UPRMT UR43, UR8, 0x654, UR43 ;  /* 0x00000654082b7896 */ /* 0x000fe4000800002b */
[----:B------:R-:W-:Y:S02]  /*4350*/  UPRMT UR50, UR8, 0x654, UR33 ;  /* 0x0000065408327896 */ /* 0x000fe40008000021 */
[----:B------:R-:W-:Y:S02]  /*4360*/  UPRMT UR49, UR8, 0x654, UR25 ;  /* 0x0000065408317896 */ /* 0x000fe40008000019 */
[----:B------:R-:W-:-:S02]  /*4370*/  UPRMT UR48, UR8, 0x654, UR17 ;  /* 0x0000065408307896 */ /* 0x000fc40008000011 */
[----:B------:R-:W-:Y:S02]  /*4380*/  USHF.R.U32.HI UR52, URZ, UR45, UR52 ;  /* 0x0000002dff347299 */ /* 0x000fe40008011634 */
[----:B--2---:R-:W-:Y:S02]  /*4390*/  USHF.R.U32.HI UR51, URZ, UR54, UR51 ;  /* 0x00000036ff337299 */ /* 0x004fe40008011633 */
[----:B------:R-:W-:Y:S02]  /*43a0*/  UISETP.NE.AND UP0, UPT, UR46, 0x1, UPT ;  /* 0x000000012e00788c */ /* 0x000fe4000bf05270 */
[----:B-1----:R-:W-:-:S11]  /*43b0*/  UISETP.NE.AND UP3, UPT, UR4, 0x1, UPT ;  /* 0x000000010400788c */ /* 0x002fd6000bf65270 */
.L_x_90:
[C---:B------:R-:W-:Y:S02]  /*43c0*/  LEA R8, R10.reuse, UR21, 0x3 ;  /* 0x000000150a087c11 */ /* 0x040fe4000f8e18ff */
[----:B------:R-:W-:Y:S02]  /*43d0*/  SHF.L.U32 R0, R9, 0x1f, RZ ;  /* 0x0000001f09007819 */ /* 0x000fe400000006ff */
[----:B------:R-:W-:Y:S02]  /*43e0*/  LEA R4, R10, UR21, 0x4 ;  /* 0x000000150a047c11 */ /* 0x000fe4000f8e20ff */
[----:B-1----:R-:W1:Y:S02]  /*43f0*/  SYNCS.PHASECHK.TRANS64.TRYWAIT P0, [R8+URZ+0xd0], R0 ;  /* 0x0000d000080075a7 */ /* 0x002e6400080011ff */
[----:B-1----:R-:W-:Y:S05]  /*4400*/  @!P0 BRA `(.L_x_80) ;  /* 0x0000004c00388947 */ /* 0x002fea0003800000 */
.L_x_178:
[----:B------:R-:W2:Y:S01]  /*4410*/  LDS.128 R4, [R4+0x160] ;  /* 0x0001600004047984 */ /* 0x000ea20000000c00 */
[----:B------:R-:W-:Y:S01]  /*4420*/  UISETP.GE.AND UP0, UPT, UR42, 0x1, UPT ;  /* 0x000000012a00788c */ /* 0x000fe2000bf06270 */
[----:B------:R-:W-:Y:S01]  /*4430*/  @!PT LDS RZ, [RZ] ;  /* 0x00000000fffff984 */ /* 0x000fe20000000800 */
[----:B------:R-:W-:Y:S01]  /*4440*/  @!PT LDS RZ, [RZ] ;  /* 0x00000000fffff984 */ /* 0x000fe20000000800 */
[----:B------:R-:W-:Y:S01]  /*4450*/  @!PT LDS RZ, [RZ] ;  /* 0x00000000fffff984 */ /* 0x000fe20000000800 */
[----:B------:R-:W-:Y:S01]  /*4460*/  @!PT LDS RZ, [RZ] ;  /* 0x00000000fffff984 */ /* 0x000fe20000000800 */
[----:B------:R4:W-:Y:S06]  /*4470*/  MEMBAR.ALL.CTA ;  /* 0x0000000000007992 */ /* 0x0009ec0000008000 */
[----:B----4-:R-:W4:Y:S01]  /*4480*/  FENCE.VIEW.ASYNC.S ;  /* 0x00000000000073c6 */ /* 0x010f220000000000 */
[----:B--2---:R-:W-:Y:S11]  /*4490*/  LOP3.LUT P0, RZ, R6, 0x1, RZ, 0xc0, !PT ;  /* 0x0000000106ff7812 */ /* 0x004ff6000780c0ff */
[----:B------:R-:W-:Y:S02]  /*44a0*/  @!UPT UIADD3 URZ, UPT, UPT, URZ, URZ, URZ ;  /* 0x000000fffffff290 */ /* 0x000fe4000fffe0ff */
[----:B----4-:R-:W-:Y:S01]  /*44b0*/  VOTEU.ANY UP2, P0 ;  /* 0x0000000000ff7886 */ /* 0x010fe20000040100 */
[----:B------:R-:W-:Y:S11]  /*44c0*/  PLOP3.LUT P0, PT, PT, PT, UP2, 0x80, 0x8 ;  /* 0x000000000008781c */ /* 0x000ff60003f0f028 */
[----:B------:R-:W-:Y:S02]  /*44d0*/  @!UPT UIADD3 URZ, UPT, UPT, URZ, URZ, URZ ;  /* 0x000000fffffff290 */ /* 0x000fe4000fffe0ff */
[----:B-1----:R-:W-:Y:S02]  /*44e0*/  @P0 SHF.R.U32.HI R0, RZ, 0x10, R5 ;  /* 0x00000010ff000819 */ /* 0x002fe40000011605 */
[----:B------:R-:W-:Y:S02]  /*44f0*/  @P0 MOV R2, R4 ;  /* 0x0000000400020202 */ /* 0x000fe40000000f00 */
[----:B------:R-:W-:Y:S01]  /*4500*/  @P0 R2UR UR4, R0 ;  /* 0x00000000000402ca */ /* 0x000fe200000e0000 */
[----:B------:R-:W-:Y:S01]  /*4510*/  VIADD R0, R8, 0xe0 ;  /* 0x000000e008007836 */ /* 0x000fe20000000000 */
[----:B------:R-:W-:Y:S02]  /*4520*/  @P0 LOP3.LUT R4, R5, 0xffff, RZ, 0xc0, !PT ;  /* 0x0000ffff05040812 */ /* 0x000fe400078ec0ff */
[----:B------:R-:W-:Y:S02]  /*4530*/  @P0 R2UR UR6, R2 ;  /* 0x00000000020602ca */ /* 0x000fe400000e0000 */
[----:B------:R-:W-:Y:S02]  /*4540*/  PRMT R0, RZ, 0x654, R0 ;  /* 0x00000654ff007816 */ /* 0x000fe40000000000 */
[----:B------:R-:W-:Y:S02]  /*4550*/  @P0 R2UR UR5, R4 ;  /* 0x00000000040502ca */ /* 0x000fe400000e0000 */
[----:B------:R1:W-:Y:S03]  /*4560*/  SYNCS.ARRIVE.TRANS64.RED.A1T0 RZ, [R0+URZ], RZ ;  /* 0x000000ff00ff79a7 */ /* 0x0003e600081004ff */
[----:B------:R-:W-:Y:S04]  /*4570*/  @UP2 UMOV UR29, UR4 ;  /* 0x00000004001d2c82 */ /* 0x000fe80008000000 */
[----:B------:R-:W-:Y:S04]  /*4580*/  @UP2 UMOV UR14, UR6 ;  /* 0x00000006000e2c82 */ /* 0x000fe80008000000 */
[----:B------:R-:W-:Y:S01]  /*4590*/  @UP2 UMOV UR13, UR5 ;  /* 0x00000005000d2c82 */ /* 0x000fe20008000000 */
[----:B------:R-:W-:Y:S05]  /*45a0*/  BRA.U !UP0, `(.L_x_81) ;  /* 0x0000000108c07547 */ /* 0x000fea000b800000 */
[----:B------:R-:W-:Y:S02]  /*45b0*/  UIMAD.WIDE.U32 UR18, UR13, UR47, URZ ;  /* 0x0000002f0d1272a5 */ /* 0x000fe4000f8e00ff */
[----:B------:R-:W-:Y:S02]  /*45c0*/  UP2UR UR16, UPR, URZ, 0x4 ;  /* 0x00000004ff107883 */ /* 0x000fe40008000000 */
[----:B------:R-:W-:Y:S02]  /*45d0*/  UISETP.NE.AND UP2, UPT, UR46, 0x1, UPT ;  /* 0x000000012e00788c */ /* 0x000fe4000bf45270 */
[----:B------:R-:W-:Y:S02]  /*45e0*/  UIMAD.WIDE.U32 UR26, UR14, UR44, URZ ;  /* 0x0000002c0e1a72a5 */ /* 0x000fe4000f8e00ff */
[----:B------:R-:W-:Y:S02]  /*45f0*/  USEL UR4, UR37, UR51, !UP2 ;  /* 0x0000003325047287 */ /* 0x000fe4000d000000 */
[----:B------:R-:W-:Y:S02]  /*4600*/  UISETP.NE.AND UP0, UPT, UR15, 0x1, UPT ;  /* 0x000000010f00788c */ /* 0x000fe4000bf05270 */
[----:B------:R-:W-:Y:S02]  /*4610*/  UP2UR UR20, UPR, URZ, 0x2 ;  /* 0x00000002ff147883 */ /* 0x000fe40008000000 */
[----:B------:R-:W-:Y:S02]  /*4620*/  UISETP.NE.AND UP1, UPT, UR42, 0x1, UPT ;  /* 0x000000012a00788c */ /* 0x000fe4000bf25270 */
[----:B---3--:R-:W-:Y:S02]  /*4630*/  UIMAD.WIDE.U32 UR8, UR4, UR22, URZ ;  /* 0x00000016040872a5 */ /* 0x008fe4000f8e00ff */
[----:B------:R-:W-:Y:S01]  /*4640*/  USEL UR7, UR40, UR52, !UP0 ;  /* 0x0000003428077287 */ /* 0x000fe2000c000000 */
[----:B------:R-:W-:Y:S02]  /*4650*/  UMOV UR5, UR19 ;  /* 0x0000001300057c82 */ /* 0x000fe40008000000 */
[----:B------:R-:W-:Y:S02]  /*4660*/  USHF.R.U32.HI UR6, URZ, UR54, UR5 ;  /* 0x00000036ff067299 */ /* 0x000fe40008011605 */
[----:B------:R-:W-:Y:S02]  /*4670*/  UIMAD.WIDE.U32 UR10, UR7, UR22, URZ ;  /* 0x00000016070a72a5 */ /* 0x000fe4000f8e00ff */
[----:B------:R-:W-:Y:S02]  /*4680*/  USEL UR6, UR13, UR6, !UP2 ;  /* 0x000000060d067287 */ /* 0x000fe4000d000000 */
[----:B------:R-:W-:Y:S01]  /*4690*/  UISETP.NE.AND UP2, UPT, UR16, URZ, UPT ;  /* 0x000000ff1000728c */ /* 0x000fe2000bf45270 */
[----:B------:R-:W-:Y:S02]  /*46a0*/  UMOV UR5, UR27 ;  /* 0x0000001b00057c82 */ /* 0x000fe40008000000 */
[----:B------:R-:W-:Y:S03]  /*46b0*/  USHF.R.U32.HI UR12, URZ, UR45, UR5 ;  /* 0x0000002dff0c7299 */ /* 0x000fe60008011605 */
[----:B------:R-:W-:Y:S02]  /*46c0*/  UMOV UR5, UR9 ;  /* 0x0000000900057c82 */ /* 0x000fe40008000000 */
[----:B------:R-:W-:Y:S03]  /*46d0*/  @UP1 USHF.R.U32.HI UR4, URZ, UR23, UR5 ;  /* 0x00000017ff041299 */ /* 0x000fe60008011605 */
[----:B------:R-:W-:Y:S01]  /*46e0*/  UMOV UR5, UR11 ;  /* 0x0000000b00057c82 */ /* 0x000fe20008000000 */
[----:B------:R-:W-:Y:S02]  /*46f0*/  UIMAD UR4, UR42, UR4, URZ ;  /* 0x000000042a0472a4 */ /* 0x000fe4000f8e02ff */
[----:B------:R-:W-:Y:S02]  /*4700*/  @UP1 USHF.R.U32.HI UR7, URZ, UR23, UR5 ;  /* 0x00000017ff071299 */ /* 0x000fe40008011605 */
[----:B------:R-:W-:Y:S02]  /*4710*/  USEL UR5, UR14, UR12, !UP0 ;  /* 0x0000000c0e057287 */ /* 0x000fe4000c000000 */
[----:B------:R-:W-:Y:S02]  /*4720*/  UIMAD.WIDE.U32 UR10, UR6, UR22, URZ ;  /* 0x00000016060a72a5 */ /* 0x000fe4000f8e00ff */
[----:B------:R-:W-:Y:S02]  /*4730*/  UIMAD UR8, UR42, UR7, URZ ;  /* 0x000000072a0872a4 */ /* 0x000fe4000f8e02ff */
[----:B------:R-:W-:Y:S03]  /*4740*/  UISETP.GE.AND UP0, UPT, UR6, UR4, UPT ;  /* 0x000000040600728c */ /* 0x000fe6000bf06270 */
[----:B------:R-:W-:Y:S01]  /*4750*/  UMOV UR4, UR11 ;  /* 0x0000000b00047c82 */ /* 0x000fe20008000000 */
[----:B------:R-:W-:Y:S02]  /*4760*/  UISETP.GE.OR UP0, UPT, UR5, UR8, UP0 ;  /* 0x000000080500728c */ /* 0x000fe40008706670 */
[----:B------:R-:W-:Y:S02]  /*4770*/  USHF.R.U32.HI UR4, URZ, UR23, UR4 ;  /* 0x00000017ff047299 */ /* 0x000fe40008011604 */
[----:B------:R-:W-:Y:S02]  /*4780*/  UIMAD.WIDE.U32 UR8, UR5, UR22, URZ ;  /* 0x00000016050872a5 */ /* 0x000fe4000f8e00ff */
[----:B------:R-:W-:Y:S04]  /*4790*/  USEL UR10, UR6, UR4, !UP1 ;  /* 0x00000004060a7287 */ /* 0x000fe8000c800000 */
[----:B------:R-:W-:Y:S01]  /*47a0*/  UIADD3 UR11, UPT, UPT, -UR10, URZ, URZ ;  /* 0x000000ff0a0b7290 */ /* 0x000fe2000fffe1ff */
[----:B------:R-:W-:Y:S02]  /*47b0*/  @!UP0 UMOV UR4, UR9 ;  /* 0x0000000900048c82 */ /* 0x000fe40008000000 */
[----:B------:R-:W-:Y:S02]  /*47c0*/  @!UP0 USHF.R.U32.HI UR4, URZ, UR23, UR4 ;  /* 0x00000017ff048299 */ /* 0x000fe40008011604 */
[----:B------:R-:W-:Y:S02]  /*47d0*/  UIMAD UR8, UR42, UR11, UR6 ;  /* 0x0000000b2a0872a4 */ /* 0x000fe4000f8e0206 */
[----:B------:R-:W-:Y:S02]  /*47e0*/  @!UP0 USEL UR4, UR5, UR4, !UP1 ;  /* 0x0000000405048287 */ /* 0x000fe4000c800000 */
[----:B------:R-:W-:Y:S02]  /*47f0*/  UISETP.NE.AND UP1, UPT, UR20, URZ, UPT ;  /* 0x000000ff1400728c */ /* 0x000fe4000bf25270 */
[----:B------:R-:W-:Y:S02]  /*4800*/  @!UP0 UIMAD UR8, UR7, UR8, UR4 ;  /* 0x00000008070882a4 */ /* 0x000fe4000f8e0204 */
[----:B------:R-:W-:Y:S02]  /*4810*/  @!UP0 UIADD3 UR9, UPT, UPT, UR10, -UR4, URZ ;  /* 0x800000040a098290 */ /* 0x000fe4000fffe0ff */
[----:B------:R-:W-:Y:S02]  /*4820*/  UIADD3 UR4, UPT, UPT, -UR5, URZ, URZ ;  /* 0x000000ff05047290 */ /* 0x000fe4000fffe1ff */
[----:B------:R-:W-:Y:S02]  /*4830*/  UIADD3 UR7, UPT, UPT, -UR6, URZ, URZ ;  /* 0x000000ff06077290 */ /* 0x000fe4000fffe1ff */
[----:B------:R-:W-:Y:S02]  /*4840*/  @!UP0 UIMAD UR6, UR9, UR42, UR5 ;  /* 0x0000002a090682a4 */ /* 0x000fe4000f8e0205 */
[----:B------:R-:W-:Y:S02]  /*4850*/  UIMAD UR14, UR15, UR4, UR14 ;  /* 0x000000040f0e72a4 */ /* 0x000fe4000f8e020e */
[----:B------:R-:W-:Y:S01]  /*4860*/  UIMAD UR13, UR46, UR7, UR13 ;  /* 0x000000072e0d72a4 */ /* 0x000fe2000f8e020d */
[----:B------:R-:W-:Y:S02]  /*4870*/  @!UP0 UMOV UR5, UR8 ;  /* 0x0000000800058c82 */ /* 0x000fe40008000000 */
[----:B------:R-:W-:Y:S02]  /*4880*/  UIMAD UR14, UR5, UR15, UR14 ;  /* 0x0000000f050e72a4 */ /* 0x000fe4000f8e020e */
[----:B------:R-:W-:Y:S11]  /*4890*/  UIMAD UR13, UR6, UR46, UR13 ;  /* 0x0000002e060d72a4 */ /* 0x000ff6000f8e020d */
[----:B------:R-:W-:Y:S01]  /*48a0*/  @!UPT UIADD3 URZ, UPT, UPT, URZ, URZ, URZ ;  /* 0x000000fffffff290 */ /* 0x000fe2000fffe0ff */
.L_x_81:
[----:B------:R-:W2:Y:S01]  /*48b0*/  @!UP3 LDCU.128 UR8, c[0x0][0xb10] ;  /* 0x00016200ff08b7ac */ /* 0x000ea20008000c00 */
[----:B------:R-:W-:Y:S02]  /*48c0*/  ISETP.NE.U32.AND P0, PT, RZ, UR38, PT ;  /* 0x00000026ff007c0c */ /* 0x000fe4000bf05070 */
[----:B------:R-:W-:Y:S02]  /*48d0*/  SHF.L.U32 R4, R11, 0x1f, RZ ;  /* 0x0000001f0b047819 */ /* 0x000fe400000006ff */
[----:B------:R-:W-:Y:S01]  /*48e0*/  ISETP.NE.AND.EX P0, PT, RZ, UR39, PT, P0 ;  /* 0x00000027ff007c0c */ /* 0x000fe2000bf05300 */
[----:B------:R-:W4:Y:S01]  /*48f0*/  @!UP3 LDCU UR5, c[0x0][0xb0c] ;  /* 0x00016180ff05b7ac */ /* 0x000f220008000800 */
[----:B------:R-:W-:Y:S02]  /*4900*/  USHF.L.U32 UR35, UR30, 0x6, URZ ;  /* 0x000000061e237899 */ /* 0x000fe400080006ff */
[----:B------:R-:W-:Y:S02]  /*4910*/  USHF.L.U32 UR34, UR31, 0x7, URZ ;  /* 0x000000071f227899 */ /* 0x000fe400080006ff */
[----:B--2---:R-:W-:Y:S07]  /*4920*/  UIMAD.WIDE.U32 UR6, UR14, UR8, URZ ;  /* 0x000000080e0672a5 */ /* 0x004fee000f8e00ff */
[----:B------:R-:W-:Y:S01]  /*4930*/  @!UP3 UMOV UR4, UR7 ;  /* 0x000000070004bc82 */ /* 0x000fe20008000000 */
[----:B----4-:R-:W-:Y:S02]  /*4940*/  @!UP3 UISETP.NE.AND UP0, UPT, UR5, 0x1, UPT ;  /* 0x000000010500b88c */ /* 0x010fe4000bf05270 */
[----:B------:R-:W-:Y:S02]  /*4950*/  @!UP3 USHF.R.U32.HI UR4, URZ, UR9, UR4 ;  /* 0x00000009ff04b299 */ /* 0x000fe40008011604 */
[----:B------:R-:W-:Y:S02]  /*4960*/  UIMAD.WIDE.U32 UR6, UR13, UR11, URZ ;  /* 0x0000000b0d0672a5 */ /* 0x000fe4000f8e00ff */
[----:B------:R-:W-:Y:S02]  /*4970*/  @!UP3 USEL UR8, UR14, UR4, !UP0 ;  /* 0x000000040e08b287 */ /* 0x000fe4000c000000 */
[----:B------:R-:W-:Y:S03]  /*4980*/  @!UP3 UISETP.NE.AND UP0, UPT, UR10, 0x1, UPT ;  /* 0x000000010a00b88c */ /* 0x000fe6000bf05270 */
[----:B------:R-:W-:Y:S02]  /*4990*/  @!UP3 UMOV UR6, UR7 ;  /* 0x000000070006bc82 */ /* 0x000fe40008000000 */
[----:B------:R-:W2:Y:S02]  /*49a0*/  @!UP3 LDCU UR4, c[0x0][0xb20] ;  /* 0x00016400ff04b7ac */ /* 0x000ea40008000800 */
[----:B--2---:R-:W-:Y:S04]  /*49b0*/  @!UP3 USHF.R.U32.HI UR6, URZ, UR4, UR6 ;  /* 0x00000004ff06b299 */ /* 0x004fe80008011606 */
[----:B------:R-:W-:Y:S04]  /*49c0*/  @!UP3 USEL UR6, UR13, UR6, !UP0 ;  /* 0x000000060d06b287 */ /* 0x000fe8000c000000 */
[----:B------:R-:W-:Y:S02]  /*49d0*/  @!UP3 UIADD3 UR4, UPT, UPT, -UR8, UR6, URZ ;  /* 0x000000060804b290 */ /* 0x000fe4000fffe1ff */
[----:B------:R-:W-:Y:S02]  /*49e0*/  @!UP3 UIADD3 UR6, UPT, UPT, UR8, -UR6, URZ ;  /* 0x800000060806b290 */ /* 0x000fe4000fffe0ff */
[----:B------:R-:W-:Y:S02]  /*49f0*/  @!UP3 UIMAD UR14, UR4, UR5, UR14 ;  /* 0x00000005040eb2a4 */ /* 0x000fe4000f8e020e */
[----:B------:R-:W-:Y:S01]  /*4a00*/  @!UP3 UIMAD UR13, UR6, UR10, UR13 ;  /* 0x0000000a060db2a4 */ /* 0x000fe2000f8e020d */
[----:B------:R-:W-:Y:S11]  /*4a10*/  BRA.U UP4, `(.L_x_82) ;  /* 0x0000000104107547 */ /* 0x000ff6000b800000 */
[----:B------:R-:W-:Y:S04]  /*4a20*/  MOV R2, UR41 ;  /* 0x0000002900027c02 */ /* 0x000fe80008000f00 */
[----:B------:R-:W-:Y:S04]  /*4a30*/  SHF.L.U32 R2, R2, 0x1f, RZ ;  /* 0x0000001f02027819 */ /* 0x000fe800000006ff */
[----:B------:R-:W2:Y:S02]  /*4a40*/  SYNCS.PHASECHK.TRANS64.TRYWAIT P1, [UR21+0xc8], R2 ;  /* 0x0000c802ff0075a7 */ /* 0x000ea40008021115 */
[----:B--2---:R-:W-:Y:S05]  /*4a50*/  @!P1 BRA `(.L_x_83) ;  /* 0x0000004400b89947 */ /* 0x004fea0003800000 */
.L_x_82:
[----:B------:R-:W-:Y:S05]  /*4a60*/  BRA.U !UP6, `(.L_x_84) ;  /* 0x000000010e387547 */ /* 0x000fea000b800000 */
[----:B------:R-:W-:Y:S01]  /*4a70*/  UPLOP3.LUT UP1, UPT, UPT, UPT, UP5, 0x80, 0x8 ;  /* 0x000000000008789c */ /* 0x000fe20003f2f050 */
[----:B-1----:R-:W-:Y:S01]  /*4a80*/  HFMA2 R0, -RZ, RZ, 0, 5.9604644775390625e-08 ;  /* 0x00000001ff007431 */ /* 0x002fe200000001ff */
[----:B------:R-:W1:Y:S01]  /*4a90*/  LDCU.64 UR8, c[0x0][0x358] ;  /* 0x00006b00ff0877ac */ /* 0x000e620008000a00 */
[----:B------:R-:W-:Y:S03]  /*4aa0*/  IMAD.MOV.U32 R45, RZ, RZ, 0x1 ;  /* 0x00000001ff2d7424 */ /* 0x000fe600078e00ff */
[----:B------:R-:W-:Y:S05]  /*4ab0*/  PLOP3.LUT P1, PT, PT, PT, UP1, 0x80, 0x8 ;  /* 0x000000000008781c */ /* 0x000fea0003f2f018 */
[----:B------:R-:W2:Y:S01]  /*4ac0*/  @UP1 LDCU.64 UR4, c[0x0][0x888] ;  /* 0x00011100ff0417ac */ /* 0x000ea20008000a00 */
[----:B------:R-:W-:Y:S07]  /*4ad0*/  @UP1 UIMAD UR6, UR36, UR38, URZ ;  /* 0x00000026240612a4 */ /* 0x000fee000f8e02ff */
[----:B------:R-:W-:Y:S01]  /*4ae0*/  @!P1 PRMT R45, R0, 0x7610, R45 ;  /* 0x00007610002d9816 */ /* 0x000fe2000000002d */
[----:B--2---:R-:W-:Y:S06]  /*4af0*/  @UP1 UIMAD.WIDE UR4, UR6, 0x4, UR4 ;  /* 0x00000004060418a5 */ /* 0x004fec000f8e0204 */
[----:B------:R-:W-:Y:S01]  /*4b00*/  IMAD.U32 R6, RZ, RZ, UR4 ;  /* 0x00000004ff067e24 */ /* 0x000fe2000f8e00ff */
[----:B------:R-:W-:Y:S04]  /*4b10*/  MOV R7, UR5 ;  /* 0x0000000500077c02 */ /* 0x000fe80008000f00 */
[----:B------:R-:W2:Y:S01]  /*4b20*/  @!UP1 LDCU UR4, c[0x0][0x880] ;  /* 0x00011000ff0497ac */ /* 0x000ea20008000800 */
[----:B-1---5:R4:W5:Y:S02]  /*4b30*/  @P1 LDG.E R27, desc[UR8][R6.64] ;  /* 0x00000008061b1981 */ /* 0x022964000c1e1900 */
[----:B--2-4-:R-:W-:Y:S07]  /*4b40*/  @!P1 IMAD.U32 R27, RZ, RZ, UR4 ;  /* 0x00000004ff1b9e24 */ /* 0x014fee000f8e00ff */
.L_x_84:
[----:B-----5:R-:W-:Y:S01]  /*4b50*/  @!P0 FSETP.EQ.AND P2, PT, R27, RZ, PT ;  /* 0x000000ff1b00820b */ /* 0x020fe20003f42000 */
[----:B------:R-:W-:Y:S01]  /*4b60*/  @!UPT UIADD3 URZ, UPT, UPT, URZ, URZ, URZ ;  /* 0x000000fffffff290 */ /* 0x000fe2000fffe0ff */
[----:B------:R-:W-:Y:S11]  /*4b70*/  @!P0 BRA `(.L_x_85) ;  /* 0x0000000000148947 */ /* 0x000ff60003800000 */
[----:B------:R-:W-:Y:S02]  /*4b80*/  LOP3.LUT P0, RZ, R45, 0xff, RZ, 0xc0, !PT ;  /* 0x000000ff2dff7812 */ /* 0x000fe4000780c0ff */
[----:B------:R-:W-:Y:S04]  /*4b90*/  PLOP3.LUT P2, PT, PT, PT, UP1, 0x80, 0x8 ;  /* 0x000000000008781c */ /* 0x000fe80003f4f018 */
[----:B------:R-:W-:Y:S07]  /*4ba0*/  PLOP3.LUT P2, PT, P2, PT, PT, 0x8, 0x80 ;  /* 0x000000000080781c */ /* 0x000fee000174e170 */
[----:B------:R-:W-:Y:S11]  /*4bb0*/  @P0 FSETP.EQ.AND P2, PT, R27, RZ, PT ;  /* 0x000000ff1b00020b */ /* 0x000ff60003f42000 */
[----:B------:R-:W-:Y:S02]  /*4bc0*/  @!UPT UIADD3 URZ, UPT, UPT, URZ, URZ, URZ ;  /* 0x000000fffffff290 */ /* 0x000fe4000fffe0ff */
.L_x_85:
[----:B------:R-:W2:Y:S01]  /*4bd0*/  SYNCS.PHASECHK.TRANS64.TRYWAIT P0, [UR21+0xa0], R4 ;  /* 0x0000a004ff0075a7 */ /* 0x000ea20008001115 */
[----:B------:R-:W-:Y:S04]  /*4be0*/  ELECT P1, URZ, PT ;  /* 0x0000000000ff782f */ /* 0x000fe80003820000 */
[----:B------:R-:W-:Y:S01]  /*4bf0*/  PLOP3.LUT P1, PT, P2, P1, PT, 0xf2, 0x2f ;  /* 0x00000000002f781c */ /* 0x000fe20001723e72 */
[----:B------:R-:W-:Y:S01]  /*4c00*/  @!UPT UIADD3 URZ, UPT, UPT, URZ, URZ, URZ ;  /* 0x000000fffffff290 */ /* 0x000fe2000fffe0ff */
[----:B--2---:R-:W-:Y:S11]  /*4c10*/  @!P0 BRA `(.L_x_86) ;  /* 0x0000004400608947 */ /* 0x004ff60003800000 */
.L_x_181:
[----:B-1----:R-:W-:Y:S01]  /*4c20*/  @!P1 IADD3 R2, P0, PT, R12, 0x580, RZ ;  /* 0x000005800c029810 */ /* 0x002fe20007f1e0ff */
[----:B------:R-:W-:Y:S01]  /*4c30*/  VOTEU.ALL UP0, P1 ;  /* 0x0000000000ff7886 */ /* 0x000fe20000800000 */
[----:B------:R-:W-:Y:S01]  /*4c40*/  UMOV UR6, 0x0 ;  /* 0x0000000000067882 */ /* 0x000fe20000000000 */
[----:B------:R-:W-:Y:S01]  /*4c50*/  UMOV UR7, 0x10000000 ;  /* 0x1000000000077882 */ /* 0x000fe20000000000 */
[----:B------:R-:W-:Y:S01]  /*4c60*/  @!P1 R2UR UR5, R2 ;  /* 0x00000000020592ca */ /* 0x000fe200000e0000 */
[----:B------:R-:W-:Y:S01]  /*4c70*/  @!P1 IMAD.X R0, RZ, RZ, R13, P0 ;  /* 0x000000ffff009224 */ /* 0x000fe200000e060d */
[----:B------:R-:W-:Y:S01]  /*4c80*/  @!UP0 UIADD3 UR32, UPT, UPT, UR21, 0x200, URZ ;  /* 0x0000020015208890 */ /* 0x000fe2000fffe0ff */
[----:B------:R-:W-:Y:S03]  /*4c90*/  VOTEU.ALL UP0, P1 ;  /* 0x0000000000ff7886 */ /* 0x000fe60000800000 */
[----:B------:R-:W-:Y:S01]  /*4ca0*/  @!P1 R2UR UR4, R0 ;  /* 0x00000000000492ca */ /* 0x000fe200000e0000 */
[----:B------:R-:W-:Y:S06]  /*4cb0*/  @!P1 IMAD.MOV.U32 R0, RZ, RZ, 0x1000 ;  /* 0x00001000ff009424 */ /* 0x000fec00078e00ff */
[----:B------:R-:W-:Y:S06]  /*4cc0*/  IMAD.U32 R6, RZ, RZ, UR5 ;  /* 0x00000005ff067e24 */ /* 0x000fec000f8e00ff */
[----:B------:R-:W-:Y:S01]  /*4cd0*/  IMAD.U32 R7, RZ, RZ, UR4 ;  /* 0x00000004ff077e24 */ /* 0x000fe2000f8e00ff */
[----:B------:R-:W-:Y:S04]  /*4ce0*/  @!P1 R2UR UR4, R6 ;  /* 0x00000000060492ca */ /* 0x000fe800000e0000 */
[----:B------:R-:W-:Y:S11]  /*4cf0*/  @!P1 R2UR UR5, R7 ;  /* 0x00000000070592ca */ /* 0x000ff600000e0000 */
[----:B------:R-:W-:Y:S02]  /*4d00*/  @!UPT UIADD3 URZ, UPT, UPT, URZ, URZ, URZ ;  /* 0x000000fffffff290 */ /* 0x000fe4000fffe0ff */
[----:B------:R1:W-:Y:S01]  /*4d10*/  @!UP0 UTMALDG.3D [UR32], [UR4], desc[UR6] ;  /* 0x00000620040085b4 */ /* 0x0003e20008011000 */
[----:B------:R1:W-:Y:S01]  /*4d20*/  @!P1 SYNCS.ARRIVE.TRANS64.RED.A0TR RZ, [UR21+0x80], R0 ;  /* 0x00008000ffff99a7 */ /* 0x0003e20008300415 */
[----:B------:R-:W-:Y:S01]  /*4d30*/  SYNCS.ARRIVE.TRANS64.RED.A1T0 RZ, [UR50], RZ ;  /* 0x000000ffffff79a7 */ /* 0x000fe20008100432 */
[----:B------:R-:W2:Y:S02]  /*4d40*/  SYNCS.PHASECHK.TRANS64.TRYWAIT P0, [UR21+0xa8], R4 ;  /* 0x0000a804ff0075a7 */ /* 0x000ea40008001115 */
[----:B-12---:R-:W-:Y:S05]  /*4d50*/  @!P0 BRA `(.L_x_87) ;  /* 0x0000004400288947 */ /* 0x006fea0003800000 */
.L_x_183:
[----:B------:R-:W-:Y:S01]  /*4d60*/  @!P1 IADD3 R2, P0, PT, R12, 0x580, RZ ;  /* 0x000005800c029810 */ /* 0x000fe20007f1e0ff */
[----:B------:R-:W-:Y:S01]  /*4d70*/  VOTEU.ALL UP0, P1 ;  /* 0x0000000000ff7886 */ /* 0x000fe20000800000 */
[----:B------:R-:W-:Y:S01]  /*4d80*/  UMOV UR6, 0x0 ;  /* 0x0000000000067882 */ /* 0x000fe20000000000 */
[----:B------:R-:W-:Y:S01]  /*4d90*/  UMOV UR7, 0x10000000 ;  /* 0x1000000000077882 */ /* 0x000fe20000000000 */
[----:B------:R-:W-:Y:S01]  /*4da0*/  @!P1 R2UR UR5, R2 ;  /* 0x00000000020592ca */ /* 0x000fe200000e0000 */
[----:B-1----:R-:W-:Y:S01]  /*4db0*/  @!P1 IMAD.X R0, RZ, RZ, R13, P0 ;  /* 0x000000ffff009224 */ /* 0x002fe200000e060d */
[----:B------:R-:W-:Y:S02]  /*4dc0*/  @!UP0 UIADD3 UR26, UPT, UPT, UR34, 0x20, URZ ;  /* 0x00000020221a8890 */ /* 0x000fe4000fffe0ff */
[----:B------:R-:W-:Y:S02]  /*4dd0*/  @!UP0 UIADD3 UR24, UPT, UPT, UR21, 0x1200, URZ ;  /* 0x0000120015188890 */ /* 0x000fe4000fffe0ff */
[----:B------:R-:W-:Y:S01]  /*4de0*/  @!P1 R2UR UR4, R0 ;  /* 0x00000000000492ca */ /* 0x000fe200000e0000 */
[----:B------:R-:W-:Y:S01]  /*4df0*/  VOTEU.ALL UP0, P1 ;  /* 0x0000000000ff7886 */ /* 0x000fe20000800000 */
[----:B------:R-:W-:Y:S01]  /*4e00*/  @!P1 IMAD.MOV.U32 R0, RZ, RZ, 0x1000 ;  /* 0x00001000ff009424 */ /* 0x000fe200078e00ff */
[----:B------:R-:W-:Y:S01]  /*4e10*/  UMOV UR27, UR35 ;  /* 0x00000023001b7c82 */ /* 0x000fe20008000000 */
[----:B------:R-:W-:Y:S03]  /*4e20*/  UMOV UR28, UR36 ;  /* 0x00000024001c7c82 */ /* 0x000fe60008000000 */
        /* <DEDUP_REMOVED lines=10> */
.L_x_185:
[----:B------:R-:W-:Y:S01]  /*4ed0*/  @!P1 IADD3 R2, P0, PT, R12, 0x580, RZ ;  /* 0x000005800c029810 */ /* 0x000fe20007f1e0ff */
[----:B------:R-:W-:Y:S01]  /*4ee0*/  VOTEU.ALL UP0, P1 ;  /* 0x0000000000ff7886 */ /* 0x000fe20000800000 */
[----:B------:R-:W-:Y:S01]  /*4ef0*/  UMOV UR6, 0x0 ;  /* 0x0000000000067882 */ /* 0x000fe20000000000 */
[----:B------:R-:W-:Y:S01]  /*4f00*/  UMOV UR7, 0x10000000 ;  /* 0x1000000000077882 */ /* 0x000fe20000000000 */
[----:B------:R-:W-:Y:S01]  /*4f10*/  @!P1 R2UR UR5, R2 ;  /* 0x00000000020592ca */ /* 0x000fe200000e0000 */
[----:B-1----:R-:W-:Y:S01]  /*4f20*/  @!P1 IMAD.X R0, RZ, RZ, R13, P0 ;  /* 0x000000ffff009224 */ /* 0x002fe200000e060d */
[----:B------:R-:W-:Y:S01]  /*4f30*/  @!UP0 UIADD3 UR18, UPT, UPT, UR34, 0x40, URZ ;  /* 0x0000004022128890 */ /* 0x000fe2000fffe0ff */
[----:B------:R-:W-:Y:S01]  /*4f40*/  VIADD R10, R10, 0x1 ;  /* 0x000000010a0a7836 */ /* 0x000fe20000000000 */
        /* <DEDUP_REMOVED lines=16> */
.L_x_187:
[----:B------:R-:W-:Y:S01]  /*5050*/  @!P1 IADD3 R2, P0, PT, R12, 0x580, RZ ;  /* 0x000005800c029810 */ /* 0x000fe20007f1e0ff */
[----:B------:R-:W-:Y:S01]  /*5060*/  VOTEU.ALL UP0, P1 ;  /* 0x0000000000ff7886 */ /* 0x000fe20000800000 */
[----:B------:R-:W-:Y:S01]  /*5070*/  UMOV UR6, 0x0 ;  /* 0x0000000000067882 */ /* 0x000fe20000000000 */
[----:B------:R-:W-:Y:S01]  /*5080*/  UMOV UR7, 0x10000000 ;  /* 0x1000000000077882 */ /* 0x000fe20000000000 */
[----:B------:R-:W-:Y:S01]  /*5090*/  @!P1 R2UR UR5, R2 ;  /* 0x00000000020592ca */ /* 0x000fe200000e0000 */
[----:B-1----:R-:W-:Y:S01]  /*50a0*/  @!P1 IMAD.X R0, RZ, RZ, R13, P0 ;  /* 0x000000ffff009224 */ /* 0x002fe200000e060d */
[----:B------:R-:W-:Y:S01]  /*50b0*/  @!UP0 UIADD3 UR10, UPT, UPT, UR34, 0x60, URZ ;  /* 0x00000060220a8890 */ /* 0x000fe2000fffe0ff */
[----:B------:R-:W-:Y:S01]  /*50c0*/  R2UR UR18, R47 ;  /* 0x000000002f1272ca */ /* 0x000fe200000e0000 */
[----:B------:R-:W-:Y:S01]  /*50d0*/  @!UP0 UIADD3 UR8, UPT, UPT, UR21, 0x3200, URZ ;  /* 0x0000320015088890 */ /* 0x000fe2000fffe0ff */
[----:B------:R-:W-:Y:S01]  /*50e0*/  R2UR UR16, R48 ;  /* 0x00000000301072ca */ /* 0x000fe200000e0000 */
[----:B------:R-:W-:Y:S01]  /*50f0*/  @!UP0 UIADD3 UR9, UPT, UPT, UR21, 0x98, URZ ;  /* 0x0000009815098890 */ /* 0x000fe2000fffe0ff */
[----:B------:R-:W-:Y:S01]  /*5100*/  @!P1 R2UR UR4, R0 ;  /* 0x00000000000492ca */ /* 0x000fe200000e0000 */
[----:B------:R-:W-:Y:S01]  /*5110*/  VOTEU.ALL UP0, P1 ;  /* 0x0000000000ff7886 */ /* 0x000fe20000800000 */
[----:B------:R-:W-:Y:S01]  /*5120*/  UMOV UR11, UR35 ;  /* 0x00000023000b7c82 */ /* 0x000fe20008000000 */
[----:B------:R-:W-:Y:S01]  /*5130*/  UMOV UR12, UR36 ;  /* 0x00000024000c7c82 */ /* 0x000fe20008000000 */
[C---:B------:R-:W-:Y:S01]  /*5140*/  ISETP.NE.AND P0, PT, R10.reuse, 0x2, PT ;  /* 0x000000020a00780c */ /* 0x040fe20003f05270 */
[----:B------:R-:W-:Y:S01]  /*5150*/  UMOV UR36, UR29 ;  /* 0x0000001d00247c82 */ /* 0x000fe20008000000 */
[----:B------:R-:W-:Y:S01]  /*5160*/  IMAD.U32 R4, RZ, RZ, UR5 ;  /* 0x00000005ff047e24 */ /* 0x000fe2000f8e00ff */
[----:B------:R-:W-:Y:S01]  /*5170*/  LOP3.LUT R11, R11, 0x1, RZ, 0x3c, !PT ;  /* 0x000000010b0b7812 */ /* 0x000fe200078e3cff */
[----:B------:R-:W-:Y:S01]  /*5180*/  UPLOP3.LUT UP4, UPT, UPT, UPT, UPT, 0x80, 0x8 ;  /* 0x000000000008789c */ /* 0x000fe20003f8f070 */
[----:B------:R-:W-:Y:S01]  /*5190*/  SEL R0, RZ, 0x1, P0 ;  /* 0x00000001ff007807 */ /* 0x000fe20000000000 */
[----:B------:R-:W-:Y:S01]  /*51a0*/  UIADD3 UR31, UPT, UPT, UR13, UR18, URZ ;  /* 0x000000120d1f7290 */ /* 0x000fe2000fffe0ff */
[----:B------:R-:W-:Y:S01]  /*51b0*/  SEL R10, R10, RZ, P0 ;  /* 0x000000ff0a0a7207 */ /* 0x000fe20000000000 */
[----:B------:R-:W-:Y:S01]  /*51c0*/  UIADD3 UR30, UPT, UPT, UR14, UR16, URZ ;  /* 0x000000100e1e7290 */ /* 0x000fe2000fffe0ff */
[----:B------:R-:W-:Y:S01]  /*51d0*/  IMAD.U32 R5, RZ, RZ, UR4 ;  /* 0x00000004ff057e24 */ /* 0x000fe2000f8e00ff */
[----:B------:R-:W-:Y:S02]  /*51e0*/  @!P1 R2UR UR4, R4 ;  /* 0x00000000040492ca */ /* 0x000fe400000e0000 */
[----:B------:R-:W-:Y:S02]  /*51f0*/  LOP3.LUT R9, R9, R0, RZ, 0x3c, !PT ;  /* 0x0000000009097212 */ /* 0x000fe400078e3cff */
[----:B------:R-:W-:Y:S11]  /*5200*/  @!P1 R2UR UR5, R5 ;  /* 0x00000000050592ca */ /* 0x000ff600000e0000 */
[----:B------:R-:W-:Y:S02]  /*5210*/  @!UPT UIADD3 URZ, UPT, UPT, URZ, URZ, URZ ;  /* 0x000000fffffff290 */ /* 0x000fe4000fffe0ff */
[----:B------:R1:W-:Y:S01]  /*5220*/  @!UP0 UTMALDG.3D [UR8], [UR4], desc[UR6] ;  /* 0x00000608040085b4 */ /* 0x0003e20008011000 */
[----:B------:R1:W-:Y:S01]  /*5230*/  @!P1 SYNCS.ARRIVE.TRANS64.RED.A0TR RZ, [UR21+0x98], R3 ;  /* 0x00009803ffff99a7 */ /* 0x0003e20008300415 */
[----:B------:R-:W-:Y:S01]  /*5240*/  SYNCS.ARRIVE.TRANS64.RED.A1T0 RZ, [UR43], RZ ;  /* 0x000000ffffff79a7 */ /* 0x000fe2000810042b */
[----:B------:R-:W-:Y:S05]  /*5250*/  BRA.U UP2, `(.L_x_90) ;  /* 0xfffffff102587547 */ /* 0x000fea000b83ffff */
[----:B------:R-:W-:-:S04]  /*5260*/  SHF.L.U32 R2, R11, 0x1f, RZ ;  /* 0x0000001f0b027819 */ /* 0x000fc800000006ff */
[----:B------:R-:W2:Y:S02]  /*5270*/  SYNCS.PHASECHK.TRANS64.TRYWAIT P0, [UR21+0xa0], R2 ;  /* 0x0000a002ff0075a7 */ /* 0x000ea40008001115 */
[----:B--2---:R-:W-:Y:S05]  /*5280*/  @!P0 BRA `(.L_x_91) ;  /* 0x0000004000248947 */ /* 0x004fea0003800000 */
.L_x_189:
[----:B------:R-:W4:Y:S02]  /*5290*/  SYNCS.PHASECHK.TRANS64.TRYWAIT P0, [UR21+0xa8], R2 ;  /* 0x0000a802ff0075a7 */ /* 0x000f240008001115 */
[----:B----4-:R-:W-:Y:S05]  /*52a0*/  @!P0 BRA `(.L_x_92) ;  /* 0x0000004000348947 */ /* 0x010fea0003800000 */
.L_x_191:
[----:B------:R-:W4:Y:S02]  /*52b0*/  SYNCS.PHASECHK.TRANS64.TRYWAIT P0, [UR21+0xb0], R2 ;  /* 0x0000b002ff0075a7 */ /* 0x000f240008001115 */
[----:B----4-:R-:W-:Y:S05]  /*52c0*/  @!P0 BRA `(.L_x_93) ;  /* 0x0000004000448947 */ /* 0x010fea0003800000 */
.L_x_193:
[----:B--2---:R-:W-:-:S07]  /*52d0*/  MOV R0, UR21 ;  /* 0x0000001500007c02 */ /* 0x004fce0008000f00 */
.L_x_94:
[----:B--2---:R-:W-:-:S04]  /*52e0*/  SHF.L.U32 R2, R11, 0x1f, RZ ;  /* 0x0000001f0b027819 */ /* 0x004fc800000006ff */
[----:B------:R2:W4:Y:S03]  /*52f0*/  SYNCS.PHASECHK.TRANS64.TRYWAIT P0, [R0+URZ+0xb8], R2 ;  /* 0x0000b802000075a7 */ /* 0x00052600080011ff */
[----:B----4-:R-:W-:Y:S05]  /*5300*/  @!P0 NANOSLEEP.SYNCS 0x989680 ;  /* 0x009896800000895d */ /* 0x010fea0003900000 */
[----:B------:R-:W4:Y:S02]  /*5310*/  @!P0 SYNCS.PHASECHK.TRANS64 P0, [R0+URZ+0xb8], R2 ;  /* 0x0000b802000085a7 */ /* 0x000f2400080010ff */
[----:B-1-34-:R-:W-:Y:S05]  /*5320*/  @P0 EXIT ;  /* 0x000000000000094d */ /* 0x01afea0003800000 */
[----:B------:R-:W-:Y:S05]  /*5330*/  BRA `(.L_x_94) ;  /* 0xfffffffc00e87947 */ /* 0x000fea000383ffff */
.L_x_79:
[----:B------:R-:W-:-:S06]  /*5340*/  UISETP.GE.AND UP0, UPT, UR18, 0x4, UPT ;  /* 0x000000041200788c */ /* 0x000fcc000bf06270 */
[----:B------:R-:W-:-:S13]  /*5350*/  PLOP3.LUT P0, PT, PT, PT, UP0, 0x80, 0x8 ;  /* 0x000000000008781c */ /* 0x000fda0003f0f008 */
[----:B-1----:R-:W-:Y:S05]  /*5360*/  @!P0 EXIT ;  /* 0x000000000000894d */ /* 0x002fea0003800000 */
[----:B------:R-:W1:Y:S08]  /*5370*/  S2UR UR4, SR_CgaCtaId ;  /* 0x00000000000479c3 */ /* 0x000e700000008800 */
[----:B------:R-:W-:Y:S01]  /*5380*/  BAR.SYNC.DEFER_BLOCKING 0x6, 0xa0 ;  /* 0x0182800000007b1d */ /* 0x000fe20000010000 */
[C---:B------:R-:W-:Y:S01]  /*5390*/  IMAD.SHL.U32 R3, R57.reuse, 0x20, RZ ;  /* 0x0000002039037824 */ /* 0x040fe200078e00ff */
[----:B------:R-:W-:Y:S01]  /*53a0*/  SHF.R.U32.HI R4, RZ, 0x1, R57 ;  /* 0x00000001ff047819 */ /* 0x000fe20000011639 */
[C---:B------:R-:W-:Y:S01]  /*53b0*/  IMAD.SHL.U32 R2, R57.reuse, 0x10, RZ ;  /* 0x0000001039027824 */ /* 0x040fe200078e00ff */
[C---:B------:R-:W-:Y:S01]  /*53c0*/  LOP3.LUT P0, RZ, R57.reuse, 0x4, RZ, 0xc0, !PT ;  /* 0x0000000439ff7812 */ /* 0x040fe2000780c0ff */
[----:B------:R-:W-:Y:S01]  /*53d0*/  IMAD.U32 R23, R57, 0x10000, RZ ;  /* 0x0001000039177824 */ /* 0x000fe200078e00ff */
[----:B------:R-:W-:-:S02]  /*53e0*/  UMOV UR44, 0x400 ;  /* 0x00000400002c7882 */ /* 0x000fc40000000000 */
[----:B------:R-:W2:Y:S01]  /*53f0*/  LDC.64 R42, c[0x0][0x8b0] ;  /* 0x00022c00ff2a7b82 */ /* 0x000ea20000000a00 */
[----:B------:R-:W-:Y:S01]  /*5400*/  LOP3.LUT R5, R3, 0xc0, RZ, 0xc0, !PT ;  /* 0x000000c003057812 */ /* 0x000fe200078ec0ff */
[----:B------:R-:W-:Y:S01]  /*5410*/  IMAD.SHL.U32 R44, R57, 0x4, RZ ;  /* 0x00000004392c7824 */ /* 0x000fe200078e00ff */
[----:B------:R-:W-:Y:S01]  /*5420*/  LOP3.LUT R2, R2, 0x600, RZ, 0xc0, !PT ;  /* 0x0000060002027812 */ /* 0x000fe200078ec0ff */
[----:B------:R-:W-:Y:S01]  /*5430*/  IMAD.MOV.U32 R56, RZ, RZ, 0x20 ;  /* 0x00000020ff387424 */ /* 0x000fe200078e00ff */
[----:B------:R-:W-:Y:S01]  /*5440*/  LOP3.LUT R4, R5, 0x8, R4, 0xf8, !PT ;  /* 0x0000000805047812 */ /* 0x000fe200078ef804 */
[----:B------:R-:W-:Y:S01]  /*5450*/  IMAD.MOV.U32 R55, RZ, RZ, 0x1 ;  /* 0x00000001ff377424 */ /* 0x000fe200078e00ff */
[--C-:B------:R-:W-:Y:S01]  /*5460*/  LOP3.LUT R2, R2, 0x20, R3.reuse, 0xf8, !PT ;  /* 0x0000002002027812 */ /* 0x100fe200078ef803 */
[----:B------:R-:W3:Y:S01]  /*5470*/  LDC.64 R40, c[0x0][0x8a8] ;  /* 0x00022a00ff287b82 */ /* 0x000ee20000000a00 */
[----:B------:R-:W-:Y:S01]  /*5480*/  LOP3.LUT R23, R23, 0x600000, RZ, 0xc0, !PT ;  /* 0x0060000017177812 */ /* 0x000fe200078ec0ff */
[----:B------:R-:W-:Y:S01]  /*5490*/  IMAD.MOV.U32 R22, RZ, RZ, RZ ;  /* 0x000000ffff167224 */ /* 0x000fe200078e00ff */
[----:B------:R-:W-:Y:S01]  /*54a0*/  LOP3.LUT R44, R4, 0x18, R44, 0x78, !PT ;  /* 0x00000018042c7812 */ /* 0x000fe200078e782c */
[----:B------:R-:W-:Y:S01]  /*54b0*/  IMAD.MOV.U32 R54, RZ, RZ, RZ ;  /* 0x000000ffff367224 */ /* 0x000fe200078e00ff */
[----:B------:R-:W-:-:S02]  /*54c0*/  LOP3.LUT R2, R2, 0x100, R3, 0xf8, !PT ;  /* 0x0000010002027812 */ /* 0x000fc400078ef803 */
[----:B------:R-:W-:Y:S02]  /*54d0*/  CS2R R52, SRZ ;  /* 0x0000000000347805 */ /* 0x000fe4000001ff00 */
[----:B------:R-:W-:Y:S01]  /*54e0*/  LOP3.LUT R57, R57, 0x60, RZ, 0xc0, !PT ;  /* 0x0000006039397812 */ /* 0x000fe200078ec0ff */
[----:B-1----:R-:W-:Y:S01]  /*54f0*/  ULEA UR44, UR4, UR44, 0x18 ;  /* 0x0000002c042c7291 */ /* 0x002fe2000f8ec0ff */
[----:B------:R-:W-:Y:S01]  /*5500*/  LOP3.LUT R44, R2, R44, RZ, 0xfc, !PT ;  /* 0x0000002c022c7212 */ /* 0x000fe200078efcff */
[----:B------:R-:W1:Y:S01]  /*5510*/  LDCU UR59, c[0x0][0x370] ;  /* 0x00006e00ff3b77ac */ /* 0x000e620008000800 */
[----:B------:R-:W-:Y:S01]  /*5520*/  SEL R56, R56, 0xffffffe0, !P0 ;  /* 0xffffffe038387807 */ /* 0x000fe20004000000 */
[----:B------:R-:W-:Y:S01]  /*5530*/  UIADD3 UR4, UPT, UPT, UR44, 0x200, URZ ;  /* 0x000002002c047890 */ /* 0x000fe2000fffe0ff */
[----:B------:R-:W4:Y:S04]  /*5540*/  LDCU UR43, c[0x0][0xb0c] ;  /* 0x00016180ff2b77ac */ /* 0x000f280008000800 */
[----:B------:R-:W1:Y:S01]  /*5550*/  LDS R0, [UR44+0x180] ;  /* 0x0001802cff007984 */ /* 0x000e620008000800 */
[----:B------:R-:W-:Y:S01]  /*5560*/  IMAD.U32 R50, RZ, RZ, UR4 ;  /* 0x00000004ff327e24 */ /* 0x000fe2000f8e00ff */
[----:B------:R-:W1:Y:S01]  /*5570*/  LDCU UR39, c[0x0][0xb30] ;  /* 0x00016600ff2777ac */ /* 0x000e620008000800 */
[----:B------:R-:W1:Y:S01]  /*5580*/  LDCU.64 UR56, c[0x0][0x888] ;  /* 0x00011100ff3877ac */ /* 0x000e620008000a00 */
[----:B------:R-:W1:Y:S01]  /*5590*/  LDCU.64 UR40, c[0x0][0xb28] ;  /* 0x00016500ff2877ac */ /* 0x000e620008000a00 */
[----:B------:R-:W1:Y:S01]  /*55a0*/  LDCU.64 UR62, c[0x0][0x890] ;  /* 0x00011200ff3e77ac */ /* 0x000e620008000a00 */
[----:B------:R-:W1:Y:S01]  /*55b0*/  LDCU.128 UR52, c[0x0][0xb10] ;  /* 0x00016200ff3477ac */ /* 0x000e620008000c00 */
[----:B------:R-:W1:Y:S01]  /*55c0*/  LDCU UR58, c[0x0][0x374] ;  /* 0x00006e80ff3a77ac */ /* 0x000e620008000800 */
[----:B------:R-:W-:Y:S01]  /*55d0*/  UMOV UR47, URZ ;  /* 0x000000ff002f7c82 */ /* 0x000fe20008000000 */
[----:B------:R-:W-:Y:S01]  /*55e0*/  UMOV UR46, URZ ;  /* 0x000000ff002e7c82 */ /* 0x000fe20008000000 */
[----:B-1234-:R-:W-:-:S07]  /*55f0*/  IMAD.IADD R23, R0, 0x1, R23 ;  /* 0x0000000100177824 */ /* 0x01efce00078e0217 */
.L_x_138:
[C---:B------:R-:W-:Y:S02]  /*5600*/  LEA R3, R52.reuse, UR44, 0x3 ;  /* 0x0000002c34037c11 */ /* 0x040fe4000f8e18ff */
[----:B------:R-:W-:Y:S02]  /*5610*/  SHF.L.U32 R0, R53, 0x1f, RZ ;  /* 0x0000001f35007819 */ /* 0x000fe400000006ff */
[----:B-1----:R-:W-:Y:S02]  /*5620*/  LEA R4, R52, UR44, 0x4 ;  /* 0x0000002c34047c11 */ /* 0x002fe4000f8e20ff */
[----:B------:R-:W1:Y:S02]  /*5630*/  SYNCS.PHASECHK.TRANS64.TRYWAIT P0, [R3+URZ+0xd0], R0 ;  /* 0x0000d000030075a7 */ /* 0x000e6400080011ff */
[----:B-12---:R-:W-:Y:S05]  /*5640*/  @!P0 BRA `(.L_x_95) ;  /* 0x0000003c007c8947 */ /* 0x006fea0003800000 */
.L_x_194:
[----:B------:R-:W2:Y:S01]  /*5650*/  LDS.128 R4, [R4+0x160] ;  /* 0x0001600004047984 */ /* 0x000ea20000000c00 */
[----:B------:R-:W-:Y:S01]  /*5660*/  UISETP.GE.AND UP0, UPT, UR42, 0x1, UPT ;  /* 0x000000012a00788c */ /* 0x000fe2000bf06270 */
[----:B------:R-:W-:Y:S01]  /*5670*/  @!PT LDS RZ, [RZ] ;  /* 0x00000000fffff984 */ /* 0x000fe20000000800 */
[----:B------:R-:W-:Y:S01]  /*5680*/  @!PT LDS RZ, [RZ] ;  /* 0x00000000fffff984 */ /* 0x000fe20000000800 */
[----:B------:R-:W-:Y:S01]  /*5690*/  @!PT LDS RZ, [RZ] ;  /* 0x00000000fffff984 */ /* 0x000fe20000000800 */
[----:B------:R-:W-:Y:S01]  /*56a0*/  @!PT LDS RZ, [RZ] ;  /* 0x00000000fffff984 */ /* 0x000fe20000000800 */
[----:B------:R3:W-:Y:S06]  /*56b0*/  MEMBAR.ALL.CTA ;  /* 0x0000000000007992 */ /* 0x0007ec0000008000 */
[----:B---3--:R-:W3:Y:S01]  /*56c0*/  FENCE.VIEW.ASYNC.S ;  /* 0x00000000000073c6 */ /* 0x008ee20000000000 */
[----:B--2---:R-:W-:Y:S11]  /*56d0*/  LOP3.LUT P0, RZ, R6, 0x1, RZ, 0xc0, !PT ;  /* 0x0000000106ff7812 */ /* 0x004ff6000780c0ff */
[----:B------:R-:W-:Y:S02]  /*56e0*/  @!UPT UIADD3 URZ, UPT, UPT, URZ, URZ, URZ ;  /* 0x000000fffffff290 */ /* 0x000fe4000fffe0ff */
[----:B---3--:R-:W-:Y:S01]  /*56f0*/  VOTEU.ANY UP1, P0 ;  /* 0x0000000000ff7886 */ /* 0x008fe20000020100 */
[----:B------:R-:W-:Y:S01]  /*5700*/  PLOP3.LUT P0, PT, PT, PT, UP1, 0x80, 0x8 ;  /* 0x000000000008781c */ /* 0x000fe20003f0f018 */
[----:B------:R-:W-:Y:S11]  /*5710*/  UP2UR UR61, UPR, URZ, 0x2 ;  /* 0x00000002ff3d7883 */ /* 0x000ff60008000000 */
[----:B------:R-:W-:Y:S01]  /*5720*/  @!UPT UIADD3 URZ, UPT, UPT, URZ, URZ, URZ ;  /* 0x000000fffffff290 */ /* 0x000fe2000fffe0ff */
        /* <DEDUP_REMOVED lines=13> */
[----:B------:R-:W2:Y:S01]  /*5800*/  LDCU UR12, c[0x0][0xb20] ;  /* 0x00016400ff0c77ac */ /* 0x000ea20008000800 */
[----:B------:R-:W-:Y:S02]  /*5810*/  UIMAD.WIDE.U32 UR4, UR58, UR55, URZ ;  /* 0x000000373a0472a5 */ /* 0x000fe4000f8e00ff */
[----:B------:R-:W-:Y:S02]  /*5820*/  UIMAD.WIDE.U32 UR6, UR59, UR52, URZ ;  /* 0x000000343b0672a5 */ /* 0x000fe4000f8e00ff */
[----:B------:R-:W-:Y:S02]  /*5830*/  UISETP.NE.AND UP0, UPT, UR54, 0x1, UPT ;  /* 0x000000013600788c */ /* 0x000fe4000bf05270 */
[----:B------:R-:W-:Y:S02]  /*5840*/  UIMAD.WIDE.U32 UR8, UR37, UR55, URZ ;  /* 0x00000037250872a5 */ /* 0x000fe4000f8e00ff */
[----:B------:R-:W-:Y:S02]  /*5850*/  UIMAD.WIDE.U32 UR10, UR38, UR52, URZ ;  /* 0x00000034260a72a5 */ /* 0x000fe4000f8e00ff */
[----:B------:R-:W-:Y:S02]  /*5860*/  UISETP.NE.AND UP1, UPT, UR43, 0x1, UPT ;  /* 0x000000012b00788c */ /* 0x000fe4000bf25270 */
[----:B------:R-:W-:Y:S01]  /*5870*/  UISETP.NE.AND UP2, UPT, UR42, 0x1, UPT ;  /* 0x000000012a00788c */ /* 0x000fe2000bf45270 */
[----:B------:R-:W-:Y:S02]  /*5880*/  UMOV UR4, UR5 ;  /* 0x0000000500047c82 */ /* 0x000fe40008000000 */
[----:B--2---:R-:W-:Y:S03]  /*5890*/  USHF.R.U32.HI UR5, URZ, UR12, UR4 ;  /* 0x0000000cff057299 */ /* 0x004fe60008011604 */
[----:B------:R-:W-:Y:S02]  /*58a0*/  UMOV UR4, UR7 ;  /* 0x0000000700047c82 */ /* 0x000fe40008000000 */
[----:B------:R-:W-:Y:S02]  /*58b0*/  USHF.R.U32.HI UR7, URZ, UR53, UR4 ;  /* 0x00000035ff077299 */ /* 0x000fe40008011604 */
[----:B------:R-:W-:Y:S02]  /*58c0*/  USEL UR4, UR58, UR5, !UP0 ;  /* 0x000000053a047287 */ /* 0x000fe4000c000000 */
[----:B------:R-:W-:Y:S01]  /*58d0*/  USEL UR7, UR59, UR7, !UP1 ;  /* 0x000000073b077287 */ /* 0x000fe2000c800000 */
[----:B------:R-:W-:Y:S01]  /*58e0*/  UMOV UR5, UR9 ;  /* 0x0000000900057c82 */ /* 0x000fe20008000000 */
[----:B------:R-:W-:Y:S02]  /*58f0*/  UIMAD.WIDE.U32 UR8, UR4, UR40, URZ ;  /* 0x00000028040872a5 */ /* 0x000fe4000f8e00ff */
[----:B------:R-:W-:Y:S03]  /*5900*/  USHF.R.U32.HI UR6, URZ, UR12, UR5 ;  /* 0x0000000cff067299 */ /* 0x000fe60008011605 */
[----:B------:R-:W-:Y:S01]  /*5910*/  UMOV UR5, UR11 ;  /* 0x0000000b00057c82 */ /* 0x000fe20008000000 */
[----:B------:R-:W-:Y:S02]  /*5920*/  UIMAD.WIDE.U32 UR10, UR7, UR40, URZ ;  /* 0x00000028070a72a5 */ /* 0x000fe4000f8e00ff */
[----:B------:R-:W-:Y:S02]  /*5930*/  USHF.R.U32.HI UR12, URZ, UR53, UR5 ;  /* 0x00000035ff0c7299 */ /* 0x000fe40008011605 */
[----:B------:R-:W-:Y:S01]  /*5940*/  USEL UR6, UR37, UR6, !UP0 ;  /* 0x0000000625067287 */ /* 0x000fe2000c000000 */
[----:B------:R-:W-:Y:S02]  /*5950*/  UMOV UR5, UR9 ;  /* 0x0000000900057c82 */ /* 0x000fe40008000000 */
[----:B------:R-:W-:Y:S01]  /*5960*/  UMOV UR10, UR11 ;  /* 0x0000000b000a7c82 */ /* 0x000fe20008000000 */
[----:B------:R-:W-:Y:S02]  /*5970*/  @UP2 USHF.R.U32.HI UR4, URZ, UR41, UR5 ;  /* 0x00000029ff042299 */ /* 0x000fe40008011605 */
[----:B------:R-:W-:Y:S02]  /*5980*/  @UP2 USHF.R.U32.HI UR7, URZ, UR41, UR10 ;  /* 0x00000029ff072299 */ /* 0x000fe4000801160a */
[----:B------:R-:W-:Y:S02]  /*5990*/  UIMAD UR4, UR42, UR4, URZ ;  /* 0x000000042a0472a4 */ /* 0x000fe4000f8e02ff */
[----:B------:R-:W-:Y:S02]  /*59a0*/  UIMAD.WIDE.U32 UR10, UR6, UR40, URZ ;  /* 0x00000028060a72a5 */ /* 0x000fe4000f8e00ff */
[----:B------:R-:W-:Y:S02]  /*59b0*/  USEL UR5, UR38, UR12, !UP1 ;  /* 0x0000000c26057287 */ /* 0x000fe4000c800000 */
[----:B------:R-:W-:Y:S02]  /*59c0*/  UIMAD UR8, UR42, UR7, URZ ;  /* 0x000000072a0872a4 */ /* 0x000fe4000f8e02ff */
[----:B------:R-:W-:Y:S03]  /*59d0*/  UISETP.GE.AND UP0, UPT, UR6, UR4, UPT ;  /* 0x000000040600728c */ /* 0x000fe6000bf06270 */
[----:B------:R-:W-:Y:S01]  /*59e0*/  UMOV UR4, UR11 ;  /* 0x0000000b00047c82 */ /* 0x000fe20008000000 */
[----:B------:R-:W-:Y:S02]  /*59f0*/  UISETP.GE.OR UP0, UPT, UR5, UR8, UP0 ;  /* 0x000000080500728c */ /* 0x000fe40008706670 */
[----:B------:R-:W-:Y:S02]  /*5a00*/  USHF.R.U32.HI UR4, URZ, UR41, UR4 ;  /* 0x00000029ff047299 */ /* 0x000fe40008011604 */
[----:B------:R-:W-:Y:S02]  /*5a10*/  UIMAD.WIDE.U32 UR8, UR5, UR40, URZ ;  /* 0x00000028050872a5 */ /* 0x000fe4000f8e00ff */
[----:B------:R-:W-:Y:S02]  /*5a20*/  USEL UR11, UR6, UR4, !UP2 ;  /* 0x00000004060b7287 */ /* 0x000fe4000d000000 */
[----:B------:R-:W-:Y:S02]  /*5a30*/  UIADD3 UR8, UPT, UPT, -UR5, URZ, URZ ;  /* 0x000000ff05087290 */ /* 0x000fe4000fffe1ff */
[----:B------:R-:W-:Y:S01]  /*5a40*/  UIADD3 UR10, UPT, UPT, -UR11, URZ, URZ ;  /* 0x000000ff0b0a7290 */ /* 0x000fe2000fffe1ff */
[----:B------:R-:W-:Y:S01]  /*5a50*/  @!UP0 UMOV UR4, UR9 ;  /* 0x0000000900048c82 */ /* 0x000fe20008000000 */
[----:B------:R-:W-:Y:S02]  /*5a60*/  UIADD3 UR9, UPT, UPT, -UR6, URZ, URZ ;  /* 0x000000ff06097290 */ /* 0x000fe4000fffe1ff */
[----:B------:R-:W-:Y:S02]  /*5a70*/  @!UP0 USHF.R.U32.HI UR4, URZ, UR41, UR4 ;  /* 0x00000029ff048299 */ /* 0x000fe40008011604 */
[----:B------:R-:W-:Y:S02]  /*5a80*/  UIMAD UR10, UR42, UR10, UR6 ;  /* 0x0000000a2a0a72a4 */ /* 0x000fe4000f8e0206 */
[----:B------:R-:W-:Y:S04]  /*5a90*/  @!UP0 USEL UR4, UR5, UR4, !UP2 ;  /* 0x0000000405048287 */ /* 0x000fe8000d000000 */
[----:B------:R-:W-:Y:S02]  /*5aa0*/  @!UP0 UIMAD UR10, UR7, UR10, UR4 ;  /* 0x0000000a070a82a4 */ /* 0x000fe4000f8e0204 */
[----:B------:R-:W-:Y:S02]  /*5ab0*/  @!UP0 UIADD3 UR11, UPT, UPT, UR11, -UR4, URZ ;  /* 0x800000040b0b8290 */ /* 0x000fe4000fffe0ff */
[----:B------:R-:W-:Y:S02]  /*5ac0*/  UIMAD UR7, UR43, UR8, UR38 ;  /* 0x000000082b0772a4 */ /* 0x000fe4000f8e0226 */
[----:B------:R-:W-:Y:S02]  /*5ad0*/  @!UP0 UIMAD UR6, UR11, UR42, UR5 ;  /* 0x0000002a0b0682a4 */ /* 0x000fe4000f8e0205 */
[----:B------:R-:W-:Y:S01]  /*5ae0*/  UIMAD UR4, UR54, UR9, UR37 ;  /* 0x00000009360472a4 */ /* 0x000fe2000f8e0225 */
[----:B------:R-:W-:Y:S02]  /*5af0*/  @!UP0 UMOV UR5, UR10 ;  /* 0x0000000a00058c82 */ /* 0x000fe40008000000 */
[----:B------:R-:W-:Y:S02]  /*5b00*/  UIMAD UR38, UR5, UR43, UR7 ;  /* 0x0000002b052672a4 */ /* 0x000fe4000f8e0207 */
[----:B------:R-:W-:Y:S11]  /*5b10*/  UIMAD UR37, UR6, UR54, UR4 ;  /* 0x00000036062572a4 */ /* 0x000ff6000f8e0204 */
[----:B------:R-:W-:Y:S01]  /*5b20*/  @!UPT UIADD3 URZ, UPT, UPT, URZ, URZ, URZ ;  /* 0x000000fffffff290 */ /* 0x000fe2000fffe0ff */
.L_x_96:
[----:B------:R-:W-:Y:S01]  /*5b30*/  UISETP.NE.AND UP0, UPT, UR39, 0x1, UPT ;  /* 0x000000012700788c */ /* 0x000fe2000bf05270 */
[----:B------:R-:W-:Y:S01]  /*5b40*/  LOP3.LUT P0, RZ, R50, 0x1b0, RZ, 0xc0, !PT ;  /* 0x000001b032ff7812 */ /* 0x000fe2000780c0ff */
[----:B------:R-:W-:Y:S01]  /*5b50*/  USHF.L.U32 UR50, UR30, 0x6, URZ ;  /* 0x000000061e327899 */ /* 0x000fe200080006ff */
[----:B------:R-:W-:Y:S01]  /*5b60*/  BSSY.RECONVERGENT B6, `(.L_x_97) ;  /* 0x0000034000067945 */ /* 0x000fe20003800200 */
[----:B------:R-:W-:Y:S01]  /*5b70*/  USHF.L.U32 UR49, UR31, 0x7, URZ ;  /* 0x000000071f317899 */ /* 0x000fe200080006ff */
[----:B------:R-:W-:Y:S06]  /*5b80*/  IADD3 R52, PT, PT, R52, 0x1, RZ ;  /* 0x0000000134347810 */ /* 0x000fec0007ffe0ff */
[----:B------:R-:W2:Y:S01]  /*5b90*/  @!UP0 LDCU.128 UR12, c[0x0][0xb10] ;  /* 0x00016200ff0c87ac */ /* 0x000ea20008000c00 */
[----:B------:R-:W3:Y:S01]  /*5ba0*/  @!UP0 LDCU UR5, c[0x0][0xb0c] ;  /* 0x00016180ff0587ac */ /* 0x000ee20008000800 */
[----:B------:R-:W4:Y:S01]  /*5bb0*/  @!UP0 LDCU UR10, c[0x0][0xb20] ;  /* 0x00016400ff0a87ac */ /* 0x000f220008000800 */
[----:B--2---:R-:W-:Y:S02]  /*5bc0*/  UIMAD.WIDE.U32 UR8, UR38, UR12, URZ ;  /* 0x0000000c260872a5 */ /* 0x004fe4000f8e00ff */
[----:B------:R-:W-:Y:S02]  /*5bd0*/  UIMAD.WIDE.U32 UR6, UR37, UR15, URZ ;  /* 0x0000000f250672a5 */ /* 0x000fe4000f8e00ff */
[----:B------:R-:W-:Y:S03]  /*5be0*/  @!UP0 UISETP.NE.AND UP1, UPT, UR14, 0x1, UPT ;  /* 0x000000010e00888c */ /* 0x000fe6000bf25270 */
[----:B------:R-:W-:Y:S01]  /*5bf0*/  @!UP0 UMOV UR4, UR9 ;  /* 0x0000000900048c82 */ /* 0x000fe20008000000 */
[----:B---3--:R-:W-:Y:S02]  /*5c00*/  @!UP0 UISETP.NE.AND UP2, UPT, UR5, 0x1, UPT ;  /* 0x000000010500888c */ /* 0x008fe4000bf45270 */
[----:B------:R-:W-:Y:S01]  /*5c10*/  @!UP0 USHF.R.U32.HI UR4, URZ, UR13, UR4 ;  /* 0x0000000dff048299 */ /* 0x000fe20008011604 */
[----:B------:R-:W-:Y:S02]  /*5c20*/  @!UP0 UMOV UR6, UR7 ;  /* 0x0000000700068c82 */ /* 0x000fe40008000000 */
[----:B----4-:R-:W-:Y:S02]  /*5c30*/  @!UP0 USHF.R.U32.HI UR6, URZ, UR10, UR6 ;  /* 0x0000000aff068299 */ /* 0x010fe40008011606 */
[----:B------:R-:W-:Y:S02]  /*5c40*/  @!UP0 USEL UR7, UR38, UR4, !UP2 ;  /* 0x0000000426078287 */ /* 0x000fe4000d000000 */
[----:B------:R-:W-:Y:S04]  /*5c50*/  @!UP0 USEL UR6, UR37, UR6, !UP1 ;  /* 0x0000000625068287 */ /* 0x000fe8000c800000 */
[----:B------:R-:W-:Y:S02]  /*5c60*/  @!UP0 UIADD3 UR4, UPT, UPT, -UR7, UR6, URZ ;  /* 0x0000000607048290 */ /* 0x000fe4000fffe1ff */
[----:B------:R-:W-:Y:S02]  /*5c70*/  @!UP0 UIADD3 UR6, UPT, UPT, UR7, -UR6, URZ ;  /* 0x8000000607068290 */ /* 0x000fe4000fffe0ff */
[----:B------:R-:W-:Y:S02]  /*5c80*/  @!UP0 UIMAD UR38, UR4, UR5, UR38 ;  /* 0x00000005042682a4 */ /* 0x000fe4000f8e0226 */
[----:B------:R-:W-:Y:S01]  /*5c90*/  @!UP0 UIMAD UR37, UR6, UR14, UR37 ;  /* 0x0000000e062582a4 */ /* 0x000fe2000f8e0225 */
[----:B------:R-:W-:Y:S11]  /*5ca0*/  @!P0 BRA `(.L_x_98) ;  /* 0x00000000007c8947 */ /* 0x000ff60003800000 */
[----:B------:R-:W2:Y:S01]  /*5cb0*/  LDCU.64 UR8, c[0x4][0x80] ;  /* 0x01001000ff0877ac */ /* 0x000ea20008000a00 */
[----:B------:R-:W-:Y:S01]  /*5cc0*/  MOV R2, 0x0 ;  /* 0x0000000000027802 */ /* 0x000fe20000000f00 */
[----:B------:R-:W-:Y:S02]  /*5cd0*/  HFMA2 R12, -RZ, RZ, 0, 5.9604644775390625e-08 ;  /* 0x00000001ff0c7431 */ /* 0x000fe400000001ff */
[----:B------:R-:W-:Y:S01]  /*5ce0*/  IMAD.MOV.U32 R8, RZ, RZ, 0x70 ;  /* 0x00000070ff087424 */ /* 0x000fe200078e00ff */
[----:B------:R3:W4:Y:S01]  /*5cf0*/  LDC.64 R14, c[0x4][R2] ;  /* 0x01000000020e7b82 */ /* 0x0007220000000a00 */
[----:B------:R-:W1:Y:S01]  /*5d00*/  LDCU.64 UR6, c[0x4][0x88] ;  /* 0x01001100ff0677ac */ /* 0x000e620008000a00 */
[----:B------:R-:W-:Y:S01]  /*5d10*/  IMAD.MOV.U32 R13, RZ, RZ, RZ ;  /* 0x000000ffff0d7224 */ /* 0x000fe200078e00ff */
[----:B------:R-:W1:Y:S01]  /*5d20*/  LDCU.64 UR4, c[0x4][0x8] ;  /* 0x01000100ff0477ac */ /* 0x000e620008000a00 */
[----:B--2---:R-:W-:Y:S01]  /*5d30*/  MOV R5, UR9 ;  /* 0x0000000900057c02 */ /* 0x004fe20008000f00 */
[----:B------:R-:W-:Y:S01]  /*5d40*/  IMAD.U32 R4, RZ, RZ, UR8 ;  /* 0x00000008ff047e24 */ /* 0x000fe2000f8e00ff */
[----:B-1----:R-:W-:Y:S01]  /*5d50*/  MOV R7, UR7 ;  /* 0x0000000700077c02 */ /* 0x002fe20008000f00 */
[----:B------:R-:W-:Y:S01]  /*5d60*/  IMAD.U32 R6, RZ, RZ, UR6 ;  /* 0x00000006ff067e24 */ /* 0x000fe2000f8e00ff */
[----:B------:R-:W-:Y:S01]  /*5d70*/  MOV R11, UR5 ;  /* 0x00000005000b7c02 */ /* 0x000fe20008000f00 */
[----:B------:R-:W-:Y:S02]  /*5d80*/  IMAD.U32 R10, RZ, RZ, UR4 ;  /* 0x00000004ff0a7e24 */ /* 0x000fe4000f8e00ff */
[----:B------:R-:W-:Y:S07]  /*5d90*/  LEPC R20, `(.L_x_99) ;  /* 0x000000001014794e */ /* 0x000fee0000000000 */
[----:B---345:R-:W-:Y:S05]  /*5da0*/  CALL.ABS.NOINC R14 ;  /* 0x000000000e007343 */ /* 0x038fea0003c00000 */
.L_x_99:
[----:B------:R-:W1:Y:S01]  /*5db0*/  LDCU.64 UR8, c[0x4][0x80] ;  /* 0x01001000ff0877ac */ /* 0x000e620008000a00 */
[----:B------:R-:W2:Y:S01]  /*5dc0*/  LDC.64 R2, c[0x4][R2] ;  /* 0x0100000002027b82 */ /* 0x000ea20000000a00 */
[----:B------:R-:W-:Y:S02]  /*5dd0*/  HFMA2 R12, -RZ, RZ, 0, 5.9604644775390625e-08 ;  /* 0x00000001ff0c7431 */ /* 0x000fe400000001ff */
[----:B------:R-:W-:Y:S02]  /*5de0*/  IMAD.MOV.U32 R8, RZ, RZ, 0x70 ;  /* 0x00000070ff087424 */ /* 0x000fe400078e00ff */
[----:B------:R-:W-:Y:S01]  /*5df0*/  IMAD.MOV.U32 R13, RZ, RZ, RZ ;  /* 0x000000ffff0d7224 */ /* 0x000fe200078e00ff */
[----:B------:R-:W3:Y:S01]  /*5e00*/  LDCU.64 UR6, c[0x4][0x88] ;  /* 0x01001100ff0677ac */ /* 0x000ee20008000a00 */
[----:B------:R-:W4:Y:S01]  /*5e10*/  LDCU.64 UR4, c[0x4][0x8] ;  /* 0x01000100ff0477ac */ /* 0x000f220008000a00 */
[----:B-1----:R-:W-:Y:S02]  /*5e20*/  MOV R4, UR8 ;  /* 0x0000000800047c02 */ /* 0x002fe40008000f00 */
[----:B------:R-:W-:Y:S02]  /*5e30*/  MOV R5, UR9 ;  /* 0x0000000900057c02 */ /* 0x000fe40008000f00 */
[----:B---3--:R-:W-:Y:S01]  /*5e40*/  MOV R7, UR7 ;  /* 0x0000000700077c02 */ /* 0x008fe20008000f00 */
[----:B------:R-:W-:Y:S01]  /*5e50*/  IMAD.U32 R6, RZ, RZ, UR6 ;  /* 0x00000006ff067e24 */ /* 0x000fe2000f8e00ff */
[----:B----4-:R-:W-:Y:S01]  /*5e60*/  MOV R11, UR5 ;  /* 0x00000005000b7c02 */ /* 0x010fe20008000f00 */
[----:B------:R-:W-:Y:S02]  /*5e70*/  IMAD.U32 R10, RZ, RZ, UR4 ;  /* 0x00000004ff0a7e24 */ /* 0x000fe4000f8e00ff */
[----:B------:R-:W-:Y:S07]  /*5e80*/  LEPC R20, `(.L_x_98) ;  /* 0x000000001014794e */ /* 0x000fee0000000000 */
[----:B--2---:R-:W-:Y:S05]  /*5e90*/  CALL.ABS.NOINC R2 ;  /* 0x0000000002007343 */ /* 0x004fea0003c00000 */
.L_x_98:
[----:B------:R-:W-:Y:S05]  /*5ea0*/  BSYNC.RECONVERGENT B6 ;  /* 0x0000000000067941 */ /* 0x000fea0003800200 */
.L_x_97:
[----:B------:R-:W-:Y:S01]  /*5eb0*/  R2UR UR4, R49 ;  /* 0x00000000310472ca */ /* 0x000fe200000e0000 */
[----:B------:R-:W-:Y:S01]  /*5ec0*/  UISETP.NE.U32.AND UP0, UPT, UR62, URZ, UPT ;  /* 0x000000ff3e00728c */ /* 0x000fe2000bf05070 */
[----:B------:R-:W-:Y:S02]  /*5ed0*/  ISETP.NE.U32.AND P4, PT, R42, RZ, PT ;  /* 0x000000ff2a00720c */ /* 0x000fe40003f85070 */
[----:B------:R-:W-:Y:S01]  /*5ee0*/  ISETP.NE.U32.AND P2, PT, RZ, UR56, PT ;  /* 0x00000038ff007c0c */ /* 0x000fe2000bf45070 */
[----:B------:R-:W-:Y:S01]  /*5ef0*/  UISETP.NE.AND.EX UP1, UPT, UR63, URZ, UPT, UP0 ;  /* 0x000000ff3f00728c */ /* 0x000fe2000bf25300 */
[----:B------:R-:W-:Y:S01]  /*5f00*/  ISETP.NE.AND.EX P4, PT, R43, RZ, PT, P4 ;  /* 0x000000ff2b00720c */ /* 0x000fe20003f85340 */
[----:B------:R-:W-:Y:S01]  /*5f10*/  UPLOP3.LUT UP0, UPT, UPT, UPT, UPT, 0x40, 0x4 ;  /* 0x000000000004789c */ /* 0x000fe20003f0e870 */
[----:B------:R-:W-:Y:S05]  /*5f20*/  ISETP.NE.AND.EX P2, PT, RZ, UR57, PT, P2 ;  /* 0x00000039ff007c0c */ /* 0x000fea000bf45320 */
[----:B------:R-:W-:Y:S06]  /*5f30*/  UISETP.NE.AND UP2, UPT, UR4, URZ, UPT ;  /* 0x000000ff0400728c */ /* 0x000fec000bf45270 */
[----:B------:R-:W-:Y:S05]  /*5f40*/  PLOP3.LUT P1, PT, PT, PT, UP2, 0x80, 0x8 ;  /* 0x000000000008781c */ /* 0x000fea0003f2f028 */
[----:B------:R-:W-:Y:S06]  /*5f50*/  @UP2 UPLOP3.LUT UP0, UPT, UPT, UPT, UP1, 0x80, 0x8 ;  /* 0x000000000008289c */ /* 0x000fec0003f0f010 */
[----:B------:R-:W-:Y:S01]  /*5f60*/  PLOP3.LUT P0, PT, PT, PT, UP0, 0x80, 0x8 ;  /* 0x000000000008781c */ /* 0x000fe20003f0f008 */
[----:B------:R-:W-:Y:S01]  /*5f70*/  @!UPT UIADD3 URZ, UPT, UPT, URZ, URZ, URZ ;  /* 0x000000fffffff290 */ /* 0x000fe2000fffe0ff */
[----:B------:R-:W-:Y:S11]  /*5f80*/  BRA.U !UP1, `(.L_x_100) ;  /* 0x00000001093c7547 */ /* 0x000ff6000b800000 */
[----:B------:R-:W-:Y:S01]  /*5f90*/  UISETP.NE.U32.AND UP0, UPT, UR56, URZ, UPT ;  /* 0x000000ff3800728c */ /* 0x000fe2000bf05070 */
[----:B-1----:R-:W-:Y:S01]  /*5fa0*/  HFMA2 R0, -RZ, RZ, 0, 5.9604644775390625e-08 ;  /* 0x00000001ff007431 */ /* 0x002fe200000001ff */
[----:B------:R-:W1:Y:S01]  /*5fb0*/  LDCU.64 UR8, c[0x0][0x358] ;  /* 0x00006b00ff0877ac */ /* 0x000e620008000a00 */
[----:B------:R-:W-:Y:S01]  /*5fc0*/  IMAD.MOV.U32 R45, RZ, RZ, 0x1 ;  /* 0x00000001ff2d7424 */ /* 0x000fe200078e00ff */
[----:B------:R-:W-:Y:S06]  /*5fd0*/  UISETP.NE.AND.EX UP0, UPT, UR57, URZ, UPT, UP0 ;  /* 0x000000ff3900728c */ /* 0x000fec000bf05300 */
        /* <DEDUP_REMOVED lines=9> */
[----:B--23--:R-:W-:Y:S02]  /*6070*/  @!P3 IMAD.U32 R27, RZ, RZ, UR4 ;  /* 0x00000004ff1bbe24 */ /* 0x00cfe4000f8e00ff */
.L_x_100:
[----:B------:R-:W-:Y:S05]  /*6080*/  @!P4 BRA `(.L_x_101) ;  /* 0x000000000024c947 */ /* 0x000fea0003800000 */
[----:B------:R-:W-:Y:S01]  /*6090*/  ISETP.NE.U32.AND P3, PT, R40, RZ, PT ;  /* 0x000000ff2800720c */ /* 0x000fe20003f65070 */
[----:B------:R-:W2:Y:S03]  /*60a0*/  LDCU.64 UR4, c[0x0][0x358] ;  /* 0x00006b00ff0477ac */ /* 0x000ea60008000a00 */
[----:B------:R-:W-:Y:S11]  /*60b0*/  ISETP.NE.AND.EX P3, PT, R41, RZ, PT, P3 ;  /* 0x000000ff2900720c */ /* 0x000ff60003f65330 */
[----:B------:R-:W-:Y:S02]  /*60c0*/  @!UPT UIADD3 URZ, UPT, UPT, URZ, URZ, URZ ;  /* 0x000000fffffff290 */ /* 0x000fe4000fffe0ff */
[----:B------:R-:W3:Y:S01]  /*60d0*/  @P3 LDC.64 R2, c[0x0][0x8a8] ;  /* 0x00022a00ff023b82 */ /* 0x000ee20000000a00 */
[----:B-1----:R-:W-:Y:S04]  /*60e0*/  @P3 IMAD R0, R42, UR36, RZ ;  /* 0x000000242a003c24 */ /* 0x002fe8000f8e02ff */
[----:B---3--:R-:W-:Y:S05]  /*60f0*/  @P3 IMAD.WIDE R2, R0, 0x4, R2 ;  /* 0x0000000400023825 */ /* 0x008fea00078e0202 */
[----:B--2--5:R2:W5:Y:S02]  /*6100*/  @P3 LDG.E R24, desc[UR4][R2.64] ;  /* 0x0000000402183981 */ /* 0x024564000c1e1900 */
[----:B--2---:R-:W3:Y:S02]  /*6110*/  @!P3 LDC R24, c[0x0][0x8a0] ;  /* 0x00022800ff18bb82 */ /* 0x004ee40000000800 */
.L_x_101:
[----:B-----5:R-:W-:Y:S01]  /*6120*/  FSETP.NEU.AND P3, PT, R27, RZ, PT ;  /* 0x000000ff1b00720b */ /* 0x020fe20003f6d000 */
[----:B------:R-:W-:Y:S01]  /*6130*/  IMAD.SHL.U32 R62, R44, 0x2, RZ ;  /* 0x000000022c3e7824 */ /* 0x000fe200078e00ff */
[----:B------:R-:W-:Y:S01]  /*6140*/  SEL R4, RZ, 0xffffffff, P2 ;  /* 0xffffffffff047807 */ /* 0x000fe20001000000 */
[----:B------:R-:W-:Y:S01]  /*6150*/  BSSY B1, `(.L_x_102) ;  /* 0x0000036000017945 */ /* 0x000fe20003800000 */
[----:B------:R-:W-:Y:S01]  /*6160*/  @P1 LOP3.LUT P2, RZ, R45, 0xff, RZ, 0xc0, !PT ;  /* 0x000000ff2dff1812 */ /* 0x000fe2000784c0ff */
[----:B------:R-:W-:Y:S01]  /*6170*/  VIADD R60, R62, UR44 ;  /* 0x0000002c3e3c7c36 */ /* 0x000fe20008000000 */
[----:B-1----:R-:W-:Y:S01]  /*6180*/  @P1 SEL R0, RZ, 0xffffffff, P3 ;  /* 0xffffffffff001807 */ /* 0x002fe20001800000 */
[----:B------:R-:W-:Y:S01]  /*6190*/  IMAD.MOV.U32 R63, RZ, RZ, 0x1 ;  /* 0x00000001ff3f7424 */ /* 0x000fe200078e00ff */
[----:B------:R-:W-:Y:S01]  /*61a0*/  LOP3.LUT R55, R55, 0x1, RZ, 0x3c, !PT ;  /* 0x0000000137377812 */ /* 0x000fe200078e3cff */
[----:B------:R-:W-:Y:S01]  /*61b0*/  IMAD.MOV.U32 R61, RZ, RZ, RZ ;  /* 0x000000ffff3d7224 */ /* 0x000fe200078e00ff */
[----:B------:R-:W-:Y:S02]  /*61c0*/  @P0 SEL R0, R4, R0, !P2 ;  /* 0x0000000004000207 */ /* 0x000fe40005000000 */
[----:B------:R-:W-:Y:S02]  /*61d0*/  CS2R R38, SRZ ;  /* 0x0000000000267805 */ /* 0x000fe4000001ff00 */
[----:B------:R-:W-:Y:S02]  /*61e0*/  LEA R26, R22, UR44, 0x3 ;  /* 0x0000002c161a7c11 */ /* 0x000fe4000f8e18ff */
[----:B------:R-:W-:Y:S02]  /*61f0*/  CS2R R36, SRZ ;  /* 0x0000000000247805 */ /* 0x000fe4000001ff00 */
[----:B------:R-:W-:Y:S02]  /*6200*/  @P1 LOP3.LUT R0, R0, 0x1, RZ, 0xc0, !PT ;  /* 0x0000000100001812 */ /* 0x000fe400078ec0ff */
[----:B------:R-:W-:Y:S02]  /*6210*/  CS2R R30, SRZ ;  /* 0x00000000001e7805 */ /* 0x000fe4000001ff00 */
[----:B------:R-:W-:Y:S02]  /*6220*/  SHF.L.U32 R2, R54, 0x1f, RZ ;  /* 0x0000001f36027819 */ /* 0x000fe400000006ff */
[----:B------:R-:W-:Y:S02]  /*6230*/  CS2R R28, SRZ ;  /* 0x00000000001c7805 */ /* 0x000fe4000001ff00 */
[----:B------:R-:W-:Y:S01]  /*6240*/  ISETP.NE.U32.OR P5, PT, R0, 0x1, !P1 ;  /* 0x000000010000780c */ /* 0x000fe20004fa5470 */
[----:B------:R-:W-:Y:S01]  /*6250*/  IMAD.IADD R59, R56, 0x1, R60 ;  /* 0x00000001383b7824 */ /* 0x000fe200078e023c */
[----:B------:R-:W-:Y:S02]  /*6260*/  PLOP3.LUT P2, PT, PT, PT, UP1, 0x80, 0x8 ;  /* 0x000000000008781c */ /* 0x000fe40003f4f018 */
[----:B------:R-:W-:Y:S02]  /*6270*/  LEA.HI R25, R22, R22, RZ, 0x1 ;  /* 0x0000001616197211 */ /* 0x000fe400078f08ff */
[----:B------:R-:W-:Y:S02]  /*6280*/  LOP3.LUT P4, R51, R45, 0xff, RZ, 0xc0, !PT ;  /* 0x000000ff2d337812 */ /* 0x000fe4000788c0ff */
[----:B------:R-:W-:Y:S02]  /*6290*/  SEL R3, RZ, 0xffffffff, P3 ;  /* 0xffffffffff037807 */ /* 0x000fe40001800000 */
[----:B------:R-:W-:Y:S03]  /*62a0*/  P2R R58, PR, RZ, 0x20 ;  /* 0x00000020ff3a7803 */ /* 0x000fe60000000000 */
[----:B------:R-:W-:Y:S02]  /*62b0*/  @P5 SHF.L.U32 R0, R55, 0x1f, RZ ;  /* 0x0000001f37005819 */ /* 0x000fe400000006ff */
[----:B------:R-:W-:Y:S02]  /*62c0*/  @P2 SEL R3, R4, R3, !P4 ;  /* 0x0000000304032207 */ /* 0x000fe40006000000 */
[----:B------:R1:W2:Y:S02]  /*62d0*/  @P5 SYNCS.PHASECHK.TRANS64.TRYWAIT P1, [UR44+0x80], R0 ;  /* 0x00008000ff0055a7 */ /* 0x0002a4000802112c */
[----:B------:R-:W-:Y:S04]  /*62e0*/  LOP3.LUT R3, R3, 0x1, RZ, 0xc0, !PT ;  /* 0x0000000103037812 */ /* 0x000fe800078ec0ff */
[----:B------:R-:W-:Y:S04]  /*62f0*/  ISETP.NE.U32.AND P2, PT, R3, 0x1, PT ;  /* 0x000000010300780c */ /* 0x000fe80003f45070 */
[----:B------:R-:W-:Y:S01]  /*6300*/  P2R R64, PR, RZ, 0x4 ;  /* 0x00000004ff407803 */ /* 0x000fe20000000000 */
[----:B------:R4:W3:Y:S01]  /*6310*/  SYNCS.PHASECHK.TRANS64.TRYWAIT P0, [R26+URZ+0xf0], R2 ;  /* 0x0000f0021a0075a7 */ /* 0x0008e200080011ff */
[C---:B-1----:R-:W-:Y:S01]  /*6320*/  IMAD.SHL.U32 R0, R25.reuse, 0x40, RZ ;  /* 0x0000004019007824 */ /* 0x042fe200078e00ff */
[----:B------:R-:W-:Y:S04]  /*6330*/  LOP3.LUT R25, R25, 0xffe, RZ, 0xc0, !PT ;  /* 0x00000ffe19197812 */ /* 0x000fe800078ec0ff */
[----:B------:R-:W-:Y:S01]  /*6340*/  LOP3.LUT R0, R0, 0xffffff80, RZ, 0xc0, !PT ;  /* 0xffffff8000007812 */ /* 0x000fe200078ec0ff */
[----:B------:R-:W-:Y:S04]  /*6350*/  IMAD.IADD R25, R22, 0x1, -R25 ;  /* 0x0000000116197824 */ /* 0x000fe800078e0a19 */
[----:B------:R-:W-:Y:S04]  /*6360*/  IMAD.IADD R0, R23, 0x1, R0 ;  /* 0x0000000117007824 */ /* 0x000fe800078e0200 */
[----:B------:R-:W-:Y:S01]  /*6370*/  IMAD R25, R25, 0x100000, R0 ;  /* 0x0010000019197824 */ /* 0x000fe200078e0200 */
[----:B--2---:R-:W-:Y:S01]  /*6380*/  @P5 SEL R63, RZ, 0x1, !P1 ;  /* 0x00000001ff3f5807 */ /* 0x004fe20004800000 */
[----:B----4-:R-:W-:Y:S06]  /*6390*/  @!P5 BRA `(.L_x_103) ;  /* 0x000000000044d947 */ /* 0x010fec0003800000 */
[----:B------:R-:W-:Y:S01]  /*63a0*/  IMAD.MOV.U32 R38, RZ, RZ, RZ ;  /* 0x000000ffff267224 */ /* 0x000fe200078e00ff */
[----:B------:R-:W-:Y:S01]  /*63b0*/  ISETP.NE.AND P1, PT, R63, RZ, PT ;  /* 0x000000ff3f00720c */ /* 0x000fe20003f25270 */
[----:B------:R-:W-:Y:S01]  /*63c0*/  BSSY B0, `(.L_x_104) ;  /* 0x0000008000007945 */ /* 0x000fe20003800000 */
[----:B------:R-:W-:Y:S02]  /*63d0*/  CS2R R30, SRZ ;  /* 0x00000000001e7805 */ /* 0x000fe4000001ff00 */
[----:B------:R-:W-:Y:S02]  /*63e0*/  CS2R R28, SRZ ;  /* 0x00000000001c7805 */ /* 0x000fe4000001ff00 */
[----:B------:R-:W-:Y:S07]  /*63f0*/  CS2R R36, SRZ ;  /* 0x0000000000247805 */ /* 0x000fee000001ff00 */
[----:B------:R-:W-:Y:S05]  /*6400*/  @P1 BRA `(.L_x_105) ;  /* 0x00000000000c1947 */ /* 0x000fea0003800000 */
[----:B------:R-:W-:Y:S04]  /*6410*/  SHF.L.U32 R3, R55, 0x1f, RZ ;  /* 0x0000001f37037819 */ /* 0x000fe800000006ff */
[----:B------:R-:W1:Y:S02]  /*6420*/  SYNCS.PHASECHK.TRANS64.TRYWAIT P1, [UR44+0x80], R3 ;  /* 0x00008003ff0075a7 */ /* 0x000e64000802112c */
[----:B-1----:R-:W-:Y:S05]  /*6430*/  @!P1 BRA `(.L_x_106) ;  /* 0x0000003000149947 */ /* 0x002fea0003800000 */
.L_x_105:
[----:B------:R-:W-:Y:S05]  /*6440*/  BSYNC B0 ;  /* 0x0000000000007941 */ /* 0x000fea0003800000 */
.L_x_104:
[----:B------:R-:W-:Y:S01]  /*6450*/  ISETP.NE.AND P1, PT, R64, RZ, PT ;  /* 0x000000ff4000720c */ /* 0x000fe20003f25270 */
[----:B------:R-:W-:Y:S11]  /*6460*/  HFMA2 R61, -RZ, RZ, 0, 5.9604644775390625e-08 ;  /* 0x00000001ff3d7431 */ /* 0x000ff600000001ff */
[----:B------:R-:W-:Y:S01]  /*6470*/  @!UPT UIADD3 URZ, UPT, UPT, URZ, URZ, URZ ;  /* 0x000000fffffff290 */ /* 0x000fe2000fffe0ff */
[----:B------:R-:W-:Y:S05]  /*6480*/  @P1 WARPSYNC.ALL ;  /* 0x0000000000001948 */ /* 0x000fea0003800000 */
[----:B------:R2:W4:Y:S04]  /*6490*/  @P1 LDSM.16.M88.4 R28, [R62+UR44+0x200] ;  /* 0x0002002c3e1c183b */ /* 0x0005280008000200 */
[----:B------:R2:W1:Y:S02]  /*64a0*/  @P1 LDSM.16.M88.4 R36, [R59+0x200] ;  /* 0x000200003b24183b */ /* 0x0004640000000200 */
.L_x_103:
[----:B------:R-:W-:Y:S05]  /*64b0*/  BSYNC B1 ;  /* 0x0000000000017941 */ /* 0x000fea0003800000 */
.L_x_102:
[----:B-1----:R-:W-:Y:S04]  /*64c0*/  SHF.R.U32.HI R0, RZ, 0x15, R25 ;  /* 0x00000015ff007819 */ /* 0x002fe80000011619 */
[----:B------:R-:W-:Y:S01]  /*64d0*/  LOP3.LUT P1, RZ, R0, 0x3, R46, 0x48, !PT ;  /* 0x0000000300ff7812 */ /* 0x000fe2000782482e */
[----:B------:R-:W-:Y:S01]  /*64e0*/  @!UPT UIADD3 URZ, UPT, UPT, URZ, URZ, URZ ;  /* 0x000000fffffff290 */ /* 0x000fe2000fffe0ff */
[----:B---3--:R-:W-:Y:S11]  /*64f0*/  @P0 BRA `(.L_x_107) ;  /* 0x0000000000080947 */ /* 0x008ff60003800000 */
[----:B------:R-:W1:Y:S02]  /*6500*/  SYNCS.PHASECHK.TRANS64.TRYWAIT P0, [R26+URZ+0xf0], R2 ;  /* 0x0000f0021a0075a7 */ /* 0x000e6400080011ff */
[----:B-1----:R-:W-:Y:S05]  /*6510*/  @!P0 BRA `(.L_x_108) ;  /* 0x0000002c00f48947 */ /* 0x002fea0003800000 */
.L_x_107:
[----:B------:R-:W-:Y:S05]  /*6520*/  @!P1 BRA `(.L_x_109) ;  /* 0x0000000000409947 */ /* 0x000fea0003800000 */
[----:B------:R-:W3:Y:S01]  /*6530*/  LDCU.64 UR8, c[0x4][0x70] ;  /* 0x01000e00ff0877ac */ /* 0x000ee20008000a00 */
[----:B------:R-:W-:Y:S01]  /*6540*/  MOV R3, 0x0 ;  /* 0x0000000000037802 */ /* 0x000fe20000000f00 */
[----:B------:R-:W-:Y:S02]  /*6550*/  HFMA2 R12, -RZ, RZ, 0, 5.9604644775390625e-08 ;  /* 0x00000001ff0c7431 */ /* 0x000fe400000001ff */
[----:B------:R-:W-:Y:S02]  /*6560*/  IMAD.MOV.U32 R8, RZ, RZ, 0x192 ;  /* 0x00000192ff087424 */ /* 0x000fe400078e00ff */
[----:B------:R-:W-:Y:S01]  /*6570*/  IMAD.MOV.U32 R13, RZ, RZ, RZ ;  /* 0x000000ffff0d7224 */ /* 0x000fe200078e00ff */
[----:B------:R-:W5:Y:S01]  /*6580*/  LDCU.64 UR6, c[0x4][0x78] ;  /* 0x01000f00ff0677ac */ /* 0x000f620008000a00 */
[----:B-1----:R-:W1:Y:S01]  /*6590*/  LDC.64 R2, c[0x4][R3] ;  /* 0x0100000003027b82 */ /* 0x002e620000000a00 */
[----:B------:R-:W2:Y:S01]  /*65a0*/  LDCU.64 UR4, c[0x4][0x10] ;  /* 0x01000200ff0477ac */ /* 0x000ea20008000a00 */
[----:B---3--:R-:W-:Y:S01]  /*65b0*/  MOV R5, UR9 ;  /* 0x0000000900057c02 */ /* 0x008fe20008000f00 */
[----:B------:R-:W-:Y:S01]  /*65c0*/  IMAD.U32 R4, RZ, RZ, UR8 ;  /* 0x00000008ff047e24 */ /* 0x000fe2000f8e00ff */
[----:B-----5:R-:W-:Y:S01]  /*65d0*/  MOV R7, UR7 ;  /* 0x0000000700077c02 */ /* 0x020fe20008000f00 */
[----:B------:R-:W-:Y:S01]  /*65e0*/  IMAD.U32 R6, RZ, RZ, UR6 ;  /* 0x00000006ff067e24 */ /* 0x000fe2000f8e00ff */
[----:B--2---:R-:W-:Y:S01]  /*65f0*/  MOV R11, UR5 ;  /* 0x00000005000b7c02 */ /* 0x004fe20008000f00 */
[----:B------:R-:W-:Y:S02]  /*6600*/  IMAD.U32 R10, RZ, RZ, UR4 ;  /* 0x00000004ff0a7e24 */ /* 0x000fe4000f8e00ff */
[----:B------:R-:W-:Y:S07]  /*6610*/  LEPC R20, `(.L_x_109) ;  /* 0x000000001014794e */ /* 0x000fee0000000000 */
[----:B-1--4-:R-:W-:Y:S05]  /*6620*/  CALL.ABS.NOINC R2 ;  /* 0x0000000002007343 */ /* 0x012fea0003c00000 */
.L_x_109:
[----:B------:R-:W-:Y:S05]  /*6630*/  WARPSYNC.ALL ;  /* 0x0000000000007948 */ /* 0x000fea0003800000 */
[----:B------:R-:W-:Y:S01]  /*6640*/  R2UR UR4, R25 ;  /* 0x00000000190472ca */ /* 0x000fe200000e0000 */
[--C-:B----4-:R-:W-:Y:S01]  /*6650*/  HADD2.F32 R3, -RZ, R28.reuse.H0_H0 ;  /* 0x2000001cff037230 */ /* 0x110fe20000004100 */
[----:B------:R-:W-:Y:S01]  /*6660*/  ISETP.NE.AND P0, PT, R57, RZ, PT ;  /* 0x000000ff3900720c */ /* 0x000fe20003f05270 */
[--C-:B------:R-:W-:Y:S01]  /*6670*/  HADD2.F32 R20, -RZ, R29.reuse.H0_H0 ;  /* 0x2000001dff147230 */ /* 0x100fe20000004100 */
[----:B------:R-:W-:Y:S01]  /*6680*/  BSSY.RECONVERGENT B0, `(.L_x_110) ;  /* 0x000004c000007945 */ /* 0x000fe20003800200 */
[----:B------:R-:W-:Y:S08]  /*6690*/  HADD2.F32 R21, -RZ, R29.H1_H1 ;  /* 0x3000001dff157230 */ /* 0x000ff00000004100 */
[----:B------:R-:W3:Y:S02]  /*66a0*/  LDTM.16dp256bit.x4 R4, tmem[UR4] ;  /* 0x00000004000479ee */ /* 0x000ee40008120000 */
[C---:B---3--:R-:W-:Y:S01]  /*66b0*/  FMUL R0, R24.reuse, R4 ;  /* 0x0000000418007220 */ /* 0x048fe20000400000 */
[----:B------:R-:W-:Y:S02]  /*66c0*/  HADD2.F32 R4, -RZ, R28.H1_H1 ;  /* 0x3000001cff047230 */ /* 0x000fe40000004100 */
[C---:B-1----:R-:W-:Y:S01]  /*66d0*/  FMUL R2, R24.reuse, R5 ;  /* 0x0000000518027220 */ /* 0x042fe20000400000 */
[C---:B------:R-:W-:Y:S01]  /*66e0*/  FMUL R7, R24.reuse, R7 ;  /* 0x0000000718077220 */ /* 0x040fe20000400000 */
[C---:B------:R-:W-:Y:S01]  /*66f0*/  FFMA R0, R27.reuse, R3, R0 ;  /* 0x000000031b007223 */ /* 0x040fe20000000000 */
[C---:B------:R-:W-:Y:S01]  /*6700*/  FMUL R3, R24.reuse, R6 ;  /* 0x0000000618037220 */ /* 0x040fe20000400000 */
[C---:B------:R-:W-:Y:S01]  /*6710*/  FFMA R2, R27.reuse, R4, R2 ;  /* 0x000000041b027223 */ /* 0x040fe20000000002 */
[C---:B------:R-:W-:Y:S01]  /*6720*/  FMUL R4, R24.reuse, R8 ;  /* 0x0000000818047220 */ /* 0x040fe20000400000 */
[C---:B------:R-:W-:Y:S01]  /*6730*/  FMUL R8, R24.reuse, R12 ;  /* 0x0000000c18087220 */ /* 0x040fe20000400000 */
[C---:B------:R-:W-:Y:S01]  /*6740*/  FFMA R3, R27.reuse, R20, R3 ;  /* 0x000000141b037223 */ /* 0x040fe20000000003 */
[----:B------:R-:W-:Y:S01]  /*6750*/  FMUL R12, R24, R16 ;  /* 0x00000010180c7220 */ /* 0x000fe20000400000 */
[--C-:B------:R-:W-:Y:S01]  /*6760*/  HADD2.F32 R16, -RZ, R30.reuse.H0_H0 ;  /* 0x2000001eff107230 */ /* 0x100fe20000004100 */
[----:B------:R-:W-:Y:S01]  /*6770*/  F2FP.F16.F32.PACK_AB R32, R2, R0 ;  /* 0x000000000220723e */ /* 0x000fe200000000ff */
[----:B------:R-:W-:Y:S02]  /*6780*/  HADD2.F32 R0, -RZ, R30.H1_H1 ;  /* 0x3000001eff007230 */ /* 0x000fe40000004100 */
[C---:B------:R-:W-:Y:S01]  /*6790*/  FFMA R7, R27.reuse, R21, R7 ;  /* 0x000000151b077223 */ /* 0x040fe20000000007 */
[C---:B------:R-:W-:Y:S01]  /*67a0*/  FMUL R5, R24.reuse, R9 ;  /* 0x0000000918057220 */ /* 0x040fe20000400000 */
[--C-:B------:R-:W-:Y:S02]  /*67b0*/  HADD2.F32 R2, -RZ, R31.reuse.H0_H0 ;  /* 0x2000001fff027230 */ /* 0x100fe40000004100 */
[C---:B------:R-:W-:Y:S01]  /*67c0*/  FFMA R4, R27.reuse, R16, R4 ;  /* 0x000000101b047223 */ /* 0x040fe20000000004 */
[C---:B------:R-:W-:Y:S01]  /*67d0*/  FMUL R6, R24.reuse, R10 ;  /* 0x0000000a18067220 */ /* 0x040fe20000400000 */
[C---:B------:R-:W-:Y:S01]  /*67e0*/  FFMA R5, R27.reuse, R0, R5 ;  /* 0x000000001b057223 */ /* 0x040fe20000000005 */
[----:B------:R-:W-:Y:S02]  /*67f0*/  HADD2.F32 R16, -RZ, R31.H1_H1 ;  /* 0x3000001fff107230 */ /* 0x000fe40000004100 */
[C---:B------:R-:W-:Y:S01]  /*6800*/  FMUL R11, R24.reuse, R11 ;  /* 0x0000000b180b7220 */ /* 0x040fe20000400000 */
[----:B------:R-:W-:Y:S01]  /*6810*/  FFMA R6, R27, R2, R6 ;  /* 0x000000021b067223 */ /* 0x000fe20000000006 */
[--C-:B------:R-:W-:Y:S01]  /*6820*/  HADD2.F32 R0, -RZ, R36.reuse.H0_H0 ;  /* 0x20000024ff007230 */ /* 0x100fe20000004100 */
[----:B------:R-:W-:Y:S01]  /*6830*/  F2FP.F16.F32.PACK_AB R33, R7, R3 ;  /* 0x000000030721723e */ /* 0x000fe200000000ff */
[----:B------:R-:W-:Y:S02]  /*6840*/  HADD2.F32 R2, -RZ, R36.H1_H1 ;  /* 0x30000024ff027230 */ /* 0x000fe40000004100 */
[C---:B------:R-:W-:Y:S01]  /*6850*/  FMUL R9, R24.reuse, R13 ;  /* 0x0000000d18097220 */ /* 0x040fe20000400000 */
[--C-:B------:R-:W-:Y:S02]  /*6860*/  HADD2.F32 R3, -RZ, R37.reuse.H0_H0 ;  /* 0x20000025ff037230 */ /* 0x100fe40000004100 */
[C---:B------:R-:W-:Y:S01]  /*6870*/  FMUL R10, R24.reuse, R14 ;  /* 0x0000000e180a7220 */ /* 0x040fe20000400000 */
[C---:B------:R-:W-:Y:S01]  /*6880*/  FFMA R11, R27.reuse, R16, R11 ;  /* 0x000000101b0b7223 */ /* 0x040fe2000000000b */
[C---:B------:R-:W-:Y:S01]  /*6890*/  FFMA R8, R27.reuse, R0, R8 ;  /* 0x000000001b087223 */ /* 0x040fe20000000008 */
[C---:B------:R-:W-:Y:S01]  /*68a0*/  FFMA R9, R27.reuse, R2, R9 ;  /* 0x000000021b097223 */ /* 0x040fe20000000009 */
[----:B------:R-:W-:Y:S02]  /*68b0*/  HADD2.F32 R0, -RZ, R37.H1_H1 ;  /* 0x30000025ff007230 */ /* 0x000fe40000004100 */
[----:B------:R-:W-:Y:S01]  /*68c0*/  FFMA R10, R27, R3, R10 ;  /* 0x000000031b0a7223 */ /* 0x000fe2000000000a */
[C---:B------:R-:W-:Y:S01]  /*68d0*/  FMUL R15, R24.reuse, R15 ;  /* 0x0000000f180f7220 */ /* 0x040fe20000400000 */
[--C-:B------:R-:W-:Y:S01]  /*68e0*/  HADD2.F32 R2, -RZ, R38.reuse.H0_H0 ;  /* 0x20000026ff027230 */ /* 0x100fe20000004100 */
[----:B------:R-:W-:Y:S01]  /*68f0*/  F2FP.F16.F32.PACK_AB R34, R5, R4 ;  /* 0x000000040522723e */ /* 0x000fe200000000ff */
[----:B------:R-:W-:Y:S02]  /*6900*/  HADD2.F32 R3, -RZ, R38.H1_H1 ;  /* 0x30000026ff037230 */ /* 0x000fe40000004100 */
[C---:B------:R-:W-:Y:S01]  /*6910*/  FMUL R13, R24.reuse, R17 ;  /* 0x00000011180d7220 */ /* 0x040fe20000400000 */
[--C-:B------:R-:W-:Y:S02]  /*6920*/  HADD2.F32 R4, -RZ, R39.reuse.H0_H0 ;  /* 0x20000027ff047230 */ /* 0x100fe40000004100 */
[C---:B------:R-:W-:Y:S01]  /*6930*/  FMUL R14, R24.reuse, R18 ;  /* 0x00000012180e7220 */ /* 0x040fe20000400000 */
[----:B------:R-:W-:Y:S02]  /*6940*/  HADD2.F32 R5, -RZ, R39.H1_H1 ;  /* 0x30000027ff057230 */ /* 0x000fe40000004100 */
[C---:B------:R-:W-:Y:S01]  /*6950*/  FFMA R15, R27.reuse, R0, R15 ;  /* 0x000000001b0f7223 */ /* 0x040fe2000000000f */
[----:B------:R-:W-:Y:S01]  /*6960*/  FMUL R19, R24, R19 ;  /* 0x0000001318137220 */ /* 0x000fe20000400000 */
[C---:B------:R-:W-:Y:S01]  /*6970*/  FFMA R12, R27.reuse, R2, R12 ;  /* 0x000000021b0c7223 */ /* 0x040fe2000000000c */
[C---:B------:R-:W-:Y:S01]  /*6980*/  FFMA R13, R27.reuse, R3, R13 ;  /* 0x000000031b0d7223 */ /* 0x040fe2000000000d */
[C---:B------:R-:W-:Y:S01]  /*6990*/  FFMA R14, R27.reuse, R4, R14 ;  /* 0x000000041b0e7223 */ /* 0x040fe2000000000e */
[----:B------:R-:W-:Y:S01]  /*69a0*/  FFMA R19, R27, R5, R19 ;  /* 0x000000051b137223 */ /* 0x000fe20000000013 */
[----:B------:R-:W-:Y:S02]  /*69b0*/  F2FP.F16.F32.PACK_AB R35, R11, R6 ;  /* 0x000000060b23723e */ /* 0x000fe400000000ff */
[----:B------:R-:W-:Y:S02]  /*69c0*/  F2FP.F16.F32.PACK_AB R8, R9, R8 ;  /* 0x000000080908723e */ /* 0x000fe400000000ff */
[----:B------:R-:W-:Y:S01]  /*69d0*/  F2FP.F16.F32.PACK_AB R9, R15, R10 ;  /* 0x0000000a0f09723e */ /* 0x000fe200000000ff */
[----:B------:R1:W-:Y:S01]  /*69e0*/  STSM.16.M88.4 [R60+0x200], R32 ;  /* 0x000200203c007844 */ /* 0x0003e20000000200 */
[----:B------:R-:W-:Y:S02]  /*69f0*/  F2FP.F16.F32.PACK_AB R10, R13, R12 ;  /* 0x0000000c0d0a723e */ /* 0x000fe400000000ff */
[----:B------:R-:W-:Y:S05]  /*6a00*/  F2FP.F16.F32.PACK_AB R11, R19, R14 ;  /* 0x0000000e130b723e */ /* 0x000fea00000000ff */
[----:B------:R1:W-:Y:S01]  /*6a10*/  STSM.16.M88.4 [R59+0x200], R8 ;  /* 0x000200083b007844 */ /* 0x0003e20000000200 */
[----:B------:R-:W-:Y:S01]  /*6a20*/  @!PT LDS RZ, [RZ] ;  /* 0x00000000fffff984 */ /* 0x000fe20000000800 */
[----:B------:R-:W-:Y:S01]  /*6a30*/  @!PT LDS RZ, [RZ] ;  /* 0x00000000fffff984 */ /* 0x000fe20000000800 */
[----:B------:R-:W-:Y:S01]  /*6a40*/  @!PT LDS RZ, [RZ] ;  /* 0x00000000fffff984 */ /* 0x000fe20000000800 */
[----:B------:R-:W-:Y:S01]  /*6a50*/  @!PT LDS RZ, [RZ] ;  /* 0x00000000fffff984 */ /* 0x000fe20000000800 */
[----:B------:R3:W-:Y:S07]  /*6a60*/  MEMBAR.ALL.CTA ;  /* 0x0000000000007992 */ /* 0x0007ee0000008000 */
[----:B---3--:R-:W3:Y:S02]  /*6a70*/  FENCE.VIEW.ASYNC.S ;  /* 0x00000000000073c6 */ /* 0x008ee40000000000 */
[----:B---3--:R-:W-:Y:S06]  /*6a80*/  BAR.SYNC.DEFER_BLOCKING 0x1, 0x80 ;  /* 0x0042000000007b1d */ /* 0x008fec0000010000 */
[----:B------:R-:W-:Y:S05]  /*6a90*/  @P0 BRA `(.L_x_111) ;  /* 0x0000000000280947 */ /* 0x000fea0003800000 */
[----:B------:R-:W3:Y:S01]  /*6aa0*/  LDCU.64 UR6, c[0x0][0x348] ;  /* 0x00006900ff0677ac */ /* 0x000ee20008000a00 */
[----:B------:R-:W-:Y:S01]  /*6ab0*/  UIADD3 UR4, UPT, UPT, UR44, 0x200, URZ ;  /* 0x000002002c047890 */ /* 0x000fe2000fffe0ff */
[----:B------:R-:W-:Y:S05]  /*6ac0*/  UMOV UR51, UR36 ;  /* 0x0000002400337c82 */ /* 0x000fea0008000000 */
[----:B------:R-:W-:Y:S04]  /*6ad0*/  MOV R50, UR4 ;  /* 0x0000000400327c02 */ /* 0x000fe80008000f00 */
[----:B------:R-:W-:Y:S01]  /*6ae0*/  R2UR UR48, R50 ;  /* 0x00000000323072ca */ /* 0x000fe200000e0000 */
[----:B---3--:R-:W-:Y:S04]  /*6af0*/  UIADD3 UR4, UP0, UPT, UR6, 0x680, URZ ;  /* 0x0000068006047890 */ /* 0x008fe8000ff1e0ff */
[----:B------:R-:W-:Y:S09]  /*6b00*/  UIADD3.X UR5, UPT, UPT, URZ, UR7, URZ, UP0, !UPT ;  /* 0x00000007ff057290 */ /* 0x000ff200087fe4ff */
[----:B------:R3:W-:Y:S01]  /*6b10*/  UTMASTG.3D [UR48], [UR4] ;  /* 0x00000030040073b5 */ /* 0x0007e20008010000 */
[----:B------:R0:W-:Y:S01]  /*6b20*/  UTMACMDFLUSH ;  /* 0x00000000000079b7 */ /* 0x0001e20000000000 */
[----:B---3--:R-:W-:Y:S04]  /*6b30*/  DEPBAR.LE SB0, 0x1 ;  /* 0x000080400000791a */ /* 0x008fe80000000000 */
.L_x_111:
[----:B------:R-:W-:Y:S05]  /*6b40*/  BSYNC.RECONVERGENT B0 ;  /* 0x0000000000007941 */ /* 0x000fea0003800200 */
.L_x_110:
[----:B------:R-:W-:Y:S01]  /*6b50*/  BAR.SYNC.DEFER_BLOCKING 0x1, 0x80 ;  /* 0x0042000000007b1d */ /* 0x000fe20000010000 */
[----:B------:R-:W-:Y:S01]  /*6b60*/  ISETP.NE.AND P1, PT, R58, RZ, PT ;  /* 0x000000ff3a00720c */ /* 0x000fe20003f25270 */
[----:B------:R-:W-:Y:S01]  /*6b70*/  UISETP.NE.AND UP0, UPT, UR47, URZ, UPT ;  /* 0x000000ff2f00728c */ /* 0x000fe2000bf05270 */
[----:B------:R-:W-:Y:S11]  /*6b80*/  LEA R4, R61, UR44, 0x3 ;  /* 0x0000002c3d047c11 */ /* 0x000ff6000f8e18ff */
[----:B------:R-:W-:Y:S01]  /*6b90*/  @P1 SHF.L.U32 R3, R55, 0x1f, RZ ;  /* 0x0000001f37031819 */ /* 0x000fe200000006ff */
[----:B------:R-:W-:Y:S06]  /*6ba0*/  BRA.U !UP0, `(.L_x_112) ;  /* 0x0000000108247547 */ /* 0x000fec000b800000 */
[----:B------:R-:W3:Y:S01]  /*6bb0*/  S2R R0, SR_CgaCtaId ;  /* 0x0000000000007919 */ /* 0x000ee20000008800 */
[----:B------:R-:W-:Y:S01]  /*6bc0*/  IMAD.U32 R2, RZ, RZ, UR46 ;  /* 0x0000002eff027e24 */ /* 0x000fe2000f8e00ff */
[----:B------:R-:W-:Y:S04]  /*6bd0*/  UIADD3 UR4, UPT, UPT, UR46, 0x1, URZ ;  /* 0x000000012e047890 */ /* 0x000fe8000fffe0ff */
[----:B------:R-:W-:Y:S01]  /*6be0*/  @P1 LEA R2, R2, UR44, 0x3 ;  /* 0x0000002c02021c11 */ /* 0x000fe2000f8e18ff */
[----:B------:R-:W-:Y:S04]  /*6bf0*/  UISETP.NE.AND UP0, UPT, UR4, 0x4, UPT ;  /* 0x000000040400788c */ /* 0x000fe8000bf05270 */
[----:B------:R-:W-:Y:S01]  /*6c00*/  @P1 VIADD R2, R2, 0xa0 ;  /* 0x000000a002021836 */ /* 0x000fe20000000000 */
[----:B------:R-:W-:Y:S04]  /*6c10*/  USEL UR46, UR4, URZ, UP0 ;  /* 0x000000ff042e7287 */ /* 0x000fe80008000000 */
[----:B---3--:R-:W-:Y:S04]  /*6c20*/  @P1 PRMT R0, R0, 0x654, R2 ;  /* 0x0000065400001816 */ /* 0x008fe80000000002 */
[----:B------:R3:W-:Y:S04]  /*6c30*/  @P1 SYNCS.ARRIVE.TRANS64.RED.A1T0 RZ, [R0+URZ], RZ ;  /* 0x000000ff00ff19a7 */ /* 0x0007e800081004ff */
.L_x_112:
[----:B------:R-:W4:Y:S01]  /*6c40*/  @P1 SYNCS.PHASECHK.TRANS64.TRYWAIT P0, [R4+URZ+0x80], R3 ;  /* 0x00008003040015a7 */ /* 0x000f2200080011ff */
[----:B------:R-:W-:Y:S01]  /*6c50*/  BSSY B1, `(.L_x_113) ;  /* 0x0000013000017945 */ /* 0x000fe20003800000 */
[----:B----4-:R-:W-:Y:S03]  /*6c60*/  @P1 SEL R63, RZ, 0x1, !P0 ;  /* 0x00000001ff3f1807 */ /* 0x010fe60004000000 */
[----:B------:R-:W-:Y:S05]  /*6c70*/  @!P1 BRA `(.L_x_114) ;  /* 0x0000000000409947 */ /* 0x000fea0003800000 */
[----:B------:R-:W-:Y:S01]  /*6c80*/  ISETP.NE.AND P1, PT, R64, RZ, PT ;  /* 0x000000ff4000720c */ /* 0x000fe20003f25270 */
[----:B------:R-:W-:Y:S01]  /*6c90*/  BSSY B0, `(.L_x_115) ;  /* 0x0000009000007945 */ /* 0x000fe20003800000 */
[----:B------:R-:W-:Y:S11]  /*6ca0*/  ISETP.NE.AND P0, PT, R63, RZ, PT ;  /* 0x000000ff3f00720c */ /* 0x000ff60003f05270 */
[----:B------:R-:W-:Y:S05]  /*6cb0*/  @P1 IMAD R3, R61, 0x1000, R62 ;  /* 0x000010003d031824 */ /* 0x000fea00078e023e */
[----:B------:R-:W-:Y:S05]  /*6cc0*/  @P1 IADD3 R2, PT, PT, R3, UR44, RZ ;  /* 0x0000002c03021c10 */ /* 0x000fea000fffe0ff */
[----:B------:R-:W-:Y:S01]  /*6cd0*/  @P1 IMAD.IADD R2, R56, 0x1, R2 ;  /* 0x0000000138021824 */ /* 0x000fe200078e0202 */
[----:B------:R-:W-:Y:S06]  /*6ce0*/  @P0 BRA `(.L_x_116) ;  /* 0x00000000000c0947 */ /* 0x000fec0003800000 */
[----:B---3--:R-:W-:Y:S04]  /*6cf0*/  SHF.L.U32 R0, R55, 0x1f, RZ ;  /* 0x0000001f37007819 */ /* 0x008fe800000006ff */
[----:B------:R-:W3:Y:S02]  /*6d00*/  SYNCS.PHASECHK.TRANS64.TRYWAIT P0, [R4+URZ+0x80], R0 ;  /* 0x00008000040075a7 */ /* 0x000ee400080011ff */
[----:B---3--:R-:W-:Y:S05]  /*6d10*/  @!P0 BRA `(.L_x_117) ;  /* 0x0000002800088947 */ /* 0x008fea0003800000 */
.L_x_116:
[----:B------:R-:W-:Y:S05]  /*6d20*/  BSYNC B0 ;  /* 0x0000000000007941 */ /* 0x000fea0003800000 */
.L_x_115:
[----:B------:R-:W-:Y:S02]  /*6d30*/  ISETP.NE.AND P0, PT, R64, RZ, PT ;  /* 0x000000ff4000720c */ /* 0x000fe40003f05270 */
[----:B------:R-:W-:Y:S11]  /*6d40*/  IADD3 R61, PT, PT, R61, 0x1, RZ ;  /* 0x000000013d3d7810 */ /* 0x000ff60007ffe0ff */
[----:B------:R-:W-:Y:S05]  /*6d50*/  @P0 WARPSYNC.ALL ;  /* 0x0000000000000948 */ /* 0x000fea0003800000 */
[----:B------:R4:W1:Y:S04]  /*6d60*/  @P0 LDSM.16.M88.4 R28, [R3+UR44+0x200] ;  /* 0x0002002c031c083b */ /* 0x0008680008000200 */
[----:B------:R4:W1:Y:S02]  /*6d70*/  @P0 LDSM.16.M88.4 R36, [R2+0x200] ;  /* 0x000200000224083b */ /* 0x0008640000000200 */
.L_x_114:
[----:B------:R-:W-:Y:S05]  /*6d80*/  BSYNC B1 ;  /* 0x0000000000017941 */ /* 0x000fea0003800000 */
.L_x_113:
[----:B---3--:R-:W-:Y:S05]  /*6d90*/  VIADD R0, R25, 0x20 ;  /* 0x0000002019007836 */ /* 0x008fea0000000000 */
[----:B------:R-:W-:Y:S04]  /*6da0*/  SHF.R.U32.HI R0, RZ, 0x15, R0 ;  /* 0x00000015ff007819 */ /* 0x000fe80000011600 */
[----:B------:R-:W-:Y:S11]  /*6db0*/  LOP3.LUT P0, RZ, R0, 0x3, R46, 0x48, !PT ;  /* 0x0000000300ff7812 */ /* 0x000ff6000780482e */
[----:B------:R-:W-:Y:S02]  /*6dc0*/  @!UPT UIADD3 URZ, UPT, UPT, URZ, URZ, URZ ;  /* 0x000000fffffff290 */ /* 0x000fe4000fffe0ff */
[----:B------:R-:W-:Y:S05]  /*6dd0*/  @!P0 BRA `(.L_x_118) ;  /* 0x0000000000408947 */ /* 0x000fea0003800000 */
[----:B------:R-:W3:Y:S01]  /*6de0*/  LDCU.64 UR8, c[0x4][0x70] ;  /* 0x01000e00ff0877ac */ /* 0x000ee20008000a00 */
[----:B----4-:R-:W-:Y:S01]  /*6df0*/  MOV R3, 0x0 ;  /* 0x0000000000037802 */ /* 0x010fe20000000f00 */
[----:B------:R-:W-:Y:S02]  /*6e00*/  HFMA2 R12, -RZ, RZ, 0, 5.9604644775390625e-08 ;  /* 0x00000001ff0c7431 */ /* 0x000fe400000001ff */
[----:B-1----:R-:W-:Y:S02]  /*6e10*/  IMAD.MOV.U32 R8, RZ, RZ, 0x192 ;  /* 0x00000192ff087424 */ /* 0x002fe400078e00ff */
[----:B------:R-:W-:Y:S01]  /*6e20*/  IMAD.MOV.U32 R13, RZ, RZ, RZ ;  /* 0x000000ffff0d7224 */ /* 0x000fe200078e00ff */
[----:B------:R-:W1:Y:S01]  /*6e30*/  LDCU.64 UR6, c[0x4][0x78] ;  /* 0x01000f00ff0677ac */ /* 0x000e620008000a00 */
[----:B------:R-:W4:Y:S01]  /*6e40*/  LDC.64 R2, c[0x4][R3] ;  /* 0x0100000003027b82 */ /* 0x000f220000000a00 */
[----:B------:R-:W5:Y:S01]  /*6e50*/  LDCU.64 UR4, c[0x4][0x10] ;  /* 0x01000200ff0477ac */ /* 0x000f620008000a00 */
[----:B---3--:R-:W-:Y:S01]  /*6e60*/  MOV R5, UR9 ;  /* 0x0000000900057c02 */ /* 0x008fe20008000f00 */
[----:B------:R-:W-:Y:S01]  /*6e70*/  IMAD.U32 R4, RZ, RZ, UR8 ;  /* 0x00000008ff047e24 */ /* 0x000fe2000f8e00ff */
[----:B-1----:R-:W-:Y:S01]  /*6e80*/  MOV R7, UR7 ;  /* 0x0000000700077c02 */ /* 0x002fe20008000f00 */
[----:B------:R-:W-:Y:S01]  /*6e90*/  IMAD.U32 R6, RZ, RZ, UR6 ;  /* 0x00000006ff067e24 */ /* 0x000fe2000f8e00ff */
[----:B-----5:R-:W-:Y:S01]  /*6ea0*/  MOV R11, UR5 ;  /* 0x00000005000b7c02 */ /* 0x020fe20008000f00 */
[----:B------:R-:W-:Y:S02]  /*6eb0*/  IMAD.U32 R10, RZ, RZ, UR4 ;  /* 0x00000004ff0a7e24 */ /* 0x000fe4000f8e00ff */
[----:B------:R-:W-:Y:S07]  /*6ec0*/  LEPC R20, `(.L_x_118) ;  /* 0x000000001014794e */ /* 0x000fee0000000000 */
[----:B--2-4-:R-:W-:Y:S05]  /*6ed0*/  CALL.ABS.NOINC R2 ;  /* 0x0000000002007343 */ /* 0x014fea0003c00000 */
.L_x_118:
[----:B------:R-:W-:Y:S01]  /*6ee0*/  ISETP.NE.AND P6, PT, R58, RZ, PT ;  /* 0x000000ff3a00720c */ /* 0x000fe20003fc5270 */
[----:B------:R-:W-:Y:S05]  /*6ef0*/  WARPSYNC.ALL ;  /* 0x0000000000007948 */ /* 0x000fea0003800000 */
[----:B------:R-:W-:Y:S01]  /*6f00*/  R2UR UR4, R25 ;  /* 0x00000000190472ca */ /* 0x000fe200000e0000 */
[--C-:B-1--4-:R-:W-:Y:S01]  /*6f10*/  HADD2.F32 R3, -RZ, R28.reuse.H0_H0 ;  /* 0x2000001cff037230 */ /* 0x112fe20000004100 */
[----:B------:R-:W1:Y:S01]  /*6f20*/  S2R R65, SR_CgaCtaId ;  /* 0x0000000000417919 */ /* 0x000e620000008800 */
[--C-:B------:R-:W-:Y:S01]  /*6f30*/  HADD2.F32 R20, -RZ, R29.reuse.H0_H0 ;  /* 0x2000001dff147230 */ /* 0x100fe20000004100 */
[----:B------:R-:W-:Y:S01]  /*6f40*/  ISETP.NE.AND P0, PT, R57, RZ, PT ;  /* 0x000000ff3900720c */ /* 0x000fe20003f05270 */
[----:B------:R-:W-:Y:S01]  /*6f50*/  HADD2.F32 R21, -RZ, R29.H1_H1 ;  /* 0x3000001dff157230 */ /* 0x000fe20000004100 */
[----:B------:R-:W-:Y:S07]  /*6f60*/  BSSY.RECONVERGENT B0, `(.L_x_119) ;  /* 0x0000051000007945 */ /* 0x000fee0003800200 */
[----:B------:R-:W3:Y:S02]  /*6f70*/  LDTM.16dp256bit.x4 R4, tmem[UR4+0x20] ;  /* 0x00002004000479ee */ /* 0x000ee40008120000 */
[C---:B---3--:R-:W-:Y:S01]  /*6f80*/  FMUL R0, R24.reuse, R4 ;  /* 0x0000000418007220 */ /* 0x048fe20000400000 */
[----:B------:R-:W-:Y:S02]  /*6f90*/  HADD2.F32 R4, -RZ, R28.H1_H1 ;  /* 0x3000001cff047230 */ /* 0x000fe40000004100 */
[C---:B------:R-:W-:Y:S01]  /*6fa0*/  FMUL R2, R24.reuse, R5 ;  /* 0x0000000518027220 */ /* 0x040fe20000400000 */
[C---:B------:R-:W-:Y:S01]  /*6fb0*/  FMUL R7, R24.reuse, R7 ;  /* 0x0000000718077220 */ /* 0x040fe20000400000 */
[C---:B------:R-:W-:Y:S01]  /*6fc0*/  FFMA R0, R27.reuse, R3, R0 ;  /* 0x000000031b007223 */ /* 0x040fe20000000000 */
[C---:B------:R-:W-:Y:S01]  /*6fd0*/  FMUL R3, R24.reuse, R6 ;  /* 0x0000000618037220 */ /* 0x040fe20000400000 */
[C---:B------:R-:W-:Y:S01]  /*6fe0*/  FFMA R2, R27.reuse, R4, R2 ;  /* 0x000000041b027223 */ /* 0x040fe20000000002 */
[C---:B------:R-:W-:Y:S01]  /*6ff0*/  FMUL R4, R24.reuse, R8 ;  /* 0x0000000818047220 */ /* 0x040fe20000400000 */
[----:B------:R-:W-:Y:S01]  /*7000*/  FMUL R8, R24, R12 ;  /* 0x0000000c18087220 */ /* 0x000fe20000400000 */
[C---:B------:R-:W-:Y:S01]  /*7010*/  FFMA R3, R27.reuse, R20, R3 ;  /* 0x000000141b037223 */ /* 0x040fe20000000003 */
[----:B------:R-:W-:Y:S01]  /*7020*/  FFMA R7, R27, R21, R7 ;  /* 0x000000151b077223 */ /* 0x000fe20000000007 */
[----:B------:R-:W-:Y:S01]  /*7030*/  F2FP.F16.F32.PACK_AB R32, R2, R0 ;  /* 0x000000000220723e */ /* 0x000fe200000000ff */
[C---:B------:R-:W-:Y:S01]  /*7040*/  FMUL R12, R24.reuse, R16 ;  /* 0x00000010180c7220 */ /* 0x040fe20000400000 */
[--C-:B------:R-:W-:Y:S02]  /*7050*/  HADD2.F32 R16, -RZ, R30.reuse.H0_H0 ;  /* 0x2000001eff107230 */ /* 0x100fe40000004100 */
[C---:B------:R-:W-:Y:S01]  /*7060*/  FMUL R5, R24.reuse, R9 ;  /* 0x0000000918057220 */ /* 0x040fe20000400000 */
[----:B------:R-:W-:Y:S01]  /*7070*/  F2FP.F16.F32.PACK_AB R33, R7, R3 ;  /* 0x000000030721723e */ /* 0x000fe200000000ff */
[----:B------:R-:W-:Y:S02]  /*7080*/  HADD2.F32 R0, -RZ, R30.H1_H1 ;  /* 0x3000001eff007230 */ /* 0x000fe40000004100 */
[C---:B------:R-:W-:Y:S01]  /*7090*/  FMUL R6, R24.reuse, R10 ;  /* 0x0000000a18067220 */ /* 0x040fe20000400000 */
[--C-:B------:R-:W-:Y:S02]  /*70a0*/  HADD2.F32 R2, -RZ, R31.reuse.H0_H0 ;  /* 0x2000001fff027230 */ /* 0x100fe40000004100 */
[C---:B------:R-:W-:Y:S01]  /*70b0*/  FMUL R11, R24.reuse, R11 ;  /* 0x0000000b180b7220 */ /* 0x040fe20000400000 */
[----:B------:R-:W-:Y:S02]  /*70c0*/  HADD2.F32 R3, -RZ, R31.H1_H1 ;  /* 0x3000001fff037230 */ /* 0x000fe40000004100 */
[C---:B------:R-:W-:Y:S01]  /*70d0*/  FFMA R4, R27.reuse, R16, R4 ;  /* 0x000000101b047223 */ /* 0x040fe20000000004 */
[C---:B------:R-:W-:Y:S01]  /*70e0*/  FFMA R5, R27.reuse, R0, R5 ;  /* 0x000000001b057223 */ /* 0x040fe20000000005 */
[C---:B------:R-:W-:Y:S01]  /*70f0*/  FFMA R6, R27.reuse, R2, R6 ;  /* 0x000000021b067223 */ /* 0x040fe20000000006 */
[--C-:B------:R-:W-:Y:S02]  /*7100*/  HADD2.F32 R0, -RZ, R36.reuse.H0_H0 ;  /* 0x20000024ff007230 */ /* 0x100fe40000004100 */
[----:B------:R-:W-:Y:S01]  /*7110*/  FFMA R11, R27, R3, R11 ;  /* 0x000000031b0b7223 */ /* 0x000fe2000000000b */
[----:B------:R-:W-:Y:S01]  /*7120*/  HADD2.F32 R2, -RZ, R36.H1_H1 ;  /* 0x30000024ff027230 */ /* 0x000fe20000004100 */
[----:B------:R-:W-:Y:S01]  /*7130*/  F2FP.F16.F32.PACK_AB R34, R5, R4 ;  /* 0x000000040522723e */ /* 0x000fe200000000ff */
[C---:B------:R-:W-:Y:S01]  /*7140*/  FMUL R9, R24.reuse, R13 ;  /* 0x0000000d18097220 */ /* 0x040fe20000400000 */
[--C-:B------:R-:W-:Y:S01]  /*7150*/  HADD2.F32 R3, -RZ, R37.reuse.H0_H0 ;  /* 0x20000025ff037230 */ /* 0x100fe20000004100 */
[----:B------:R-:W-:Y:S01]  /*7160*/  F2FP.F16.F32.PACK_AB R35, R11, R6 ;  /* 0x000000060b23723e */ /* 0x000fe200000000ff */
[C---:B------:R-:W-:Y:S01]  /*7170*/  FMUL R10, R24.reuse, R14 ;  /* 0x0000000e180a7220 */ /* 0x040fe20000400000 */
[C---:B------:R-:W-:Y:S01]  /*7180*/  FFMA R8, R27.reuse, R0, R8 ;  /* 0x000000001b087223 */ /* 0x040fe20000000008 */
[C---:B------:R-:W-:Y:S01]  /*7190*/  FFMA R9, R27.reuse, R2, R9 ;  /* 0x000000021b097223 */ /* 0x040fe20000000009 */
[----:B------:R-:W-:Y:S01]  /*71a0*/  HADD2.F32 R0, -RZ, R37.H1_H1 ;  /* 0x30000025ff007230 */ /* 0x000fe20000004100 */
[----:B------:R3:W-:Y:S01]  /*71b0*/  STSM.16.M88.4 [R60+0x1200], R32 ;  /* 0x001200203c007844 */ /* 0x0007e20000000200 */
[----:B------:R-:W-:Y:S01]  /*71c0*/  FFMA R10, R27, R3, R10 ;  /* 0x000000031b0a7223 */ /* 0x000fe2000000000a */
[C---:B------:R-:W-:Y:S01]  /*71d0*/  FMUL R15, R24.reuse, R15 ;  /* 0x0000000f180f7220 */ /* 0x040fe20000400000 */
[----:B------:R-:W-:Y:S01]  /*71e0*/  F2FP.F16.F32.PACK_AB R8, R9, R8 ;  /* 0x000000080908723e */ /* 0x000fe200000000ff */
[--C-:B------:R-:W-:Y:S02]  /*71f0*/  HADD2.F32 R2, -RZ, R38.reuse.H0_H0 ;  /* 0x20000026ff027230 */ /* 0x100fe40000004100 */
[C---:B------:R-:W-:Y:S01]  /*7200*/  FMUL R13, R24.reuse, R17 ;  /* 0x00000011180d7220 */ /* 0x040fe20000400000 */
[----:B------:R-:W-:Y:S02]  /*7210*/  HADD2.F32 R3, -RZ, R38.H1_H1 ;  /* 0x30000026ff037230 */ /* 0x000fe40000004100 */
[C---:B------:R-:W-:Y:S01]  /*7220*/  FMUL R14, R24.reuse, R18 ;  /* 0x00000012180e7220 */ /* 0x040fe20000400000 */
[--C-:B------:R-:W-:Y:S02]  /*7230*/  HADD2.F32 R4, -RZ, R39.reuse.H0_H0 ;  /* 0x20000027ff047230 */ /* 0x100fe40000004100 */
[C---:B------:R-:W-:Y:S01]  /*7240*/  FFMA R15, R27.reuse, R0, R15 ;  /* 0x000000001b0f7223 */ /* 0x040fe2000000000f */
[----:B------:R-:W-:Y:S01]  /*7250*/  MOV R0, UR46 ;  /* 0x0000002e00007c02 */ /* 0x000fe20008000f00 */
[----:B------:R-:W-:Y:S02]  /*7260*/  HADD2.F32 R5, -RZ, R39.H1_H1 ;  /* 0x30000027ff057230 */ /* 0x000fe40000004100 */
[----:B------:R-:W-:Y:S01]  /*7270*/  FMUL R19, R24, R19 ;  /* 0x0000001318137220 */ /* 0x000fe20000400000 */
[C---:B------:R-:W-:Y:S01]  /*7280*/  FFMA R12, R27.reuse, R2, R12 ;  /* 0x000000021b0c7223 */ /* 0x040fe2000000000c */
[C---:B------:R-:W-:Y:S01]  /*7290*/  FFMA R13, R27.reuse, R3, R13 ;  /* 0x000000031b0d7223 */ /* 0x040fe2000000000d */
[C---:B------:R-:W-:Y:S01]  /*72a0*/  FFMA R14, R27.reuse, R4, R14 ;  /* 0x000000041b0e7223 */ /* 0x040fe2000000000e */
[----:B------:R-:W-:Y:S01]  /*72b0*/  FFMA R19, R27, R5, R19 ;  /* 0x000000051b137223 */ /* 0x000fe20000000013 */
[----:B------:R-:W-:Y:S02]  /*72c0*/  F2FP.F16.F32.PACK_AB R9, R15, R10 ;  /* 0x0000000a0f09723e */ /* 0x000fe400000000ff */
[----:B------:R-:W-:Y:S02]  /*72d0*/  F2FP.F16.F32.PACK_AB R10, R13, R12 ;  /* 0x0000000c0d0a723e */ /* 0x000fe400000000ff */
[----:B------:R-:W-:Y:S02]  /*72e0*/  F2FP.F16.F32.PACK_AB R11, R19, R14 ;  /* 0x0000000e130b723e */ /* 0x000fe400000000ff */
[----:B------:R-:W-:Y:S02]  /*72f0*/  @P6 LEA R0, R0, UR44, 0x3 ;  /* 0x0000002c00006c11 */ /* 0x000fe4000f8e18ff */
[----:B------:R-:W-:Y:S01]  /*7300*/  LEA R2, R61, UR44, 0x3 ;  /* 0x0000002c3d027c11 */ /* 0x000fe2000f8e18ff */
[----:B------:R3:W-:Y:S01]  /*7310*/  STSM.16.M88.4 [R59+0x1200], R8 ;  /* 0x001200083b007844 */ /* 0x0007e20000000200 */
[----:B------:R-:W-:Y:S02]  /*7320*/  @P6 IADD3 R0, PT, PT, R0, 0xa0, RZ ;  /* 0x000000a000006810 */ /* 0x000fe40007ffe0ff */
[----:B------:R-:W-:Y:S01]  /*7330*/  @P6 SHF.L.U32 R3, R55, 0x1f, RZ ;  /* 0x0000001f37036819 */ /* 0x000fe200000006ff */
[----:B------:R-:W-:Y:S01]  /*7340*/  @!PT LDS RZ, [RZ] ;  /* 0x00000000fffff984 */ /* 0x000fe20000000800 */
[----:B------:R-:W-:Y:S01]  /*7350*/  @!PT LDS RZ, [RZ] ;  /* 0x00000000fffff984 */ /* 0x000fe20000000800 */
[----:B------:R-:W-:Y:S01]  /*7360*/  @!PT LDS RZ, [RZ] ;  /* 0x00000000fffff984 */ /* 0x000fe20000000800 */
[----:B------:R-:W-:Y:S01]  /*7370*/  @!PT LDS RZ, [RZ] ;  /* 0x00000000fffff984 */ /* 0x000fe20000000800 */
[----:B------:R4:W-:Y:S06]  /*7380*/  MEMBAR.ALL.CTA ;  /* 0x0000000000007992 */ /* 0x0009ec0000008000 */
[----:B----4-:R-:W4:Y:S01]  /*7390*/  FENCE.VIEW.ASYNC.S ;  /* 0x00000000000073c6 */ /* 0x010f220000000000 */
[----:B-1----:R-:W-:Y:S01]  /*73a0*/  @P6 PRMT R0, R65, 0x654, R0 ;  /* 0x0000065441006816 */ /* 0x002fe20000000000 */
[----:B----4-:R-:W-:Y:S06]  /*73b0*/  BAR.SYNC.DEFER_BLOCKING 0x1, 0x80 ;  /* 0x0042000000007b1d */ /* 0x010fec0000010000 */
[----:B------:R-:W-:Y:S05]  /*73c0*/  @P0 BRA `(.L_x_120) ;  /* 0x0000000000280947 */ /* 0x000fea0003800000 */
[----:B------:R-:W1:Y:S01]  /*73d0*/  LDCU.64 UR6, c[0x0][0x348] ;  /* 0x00006900ff0677ac */ /* 0x000e620008000a00 */
[----:B------:R-:W-:Y:S02]  /*73e0*/  UIADD3 UR9, UPT, UPT, UR49, 0x20, URZ ;  /* 0x0000002031097890 */ /* 0x000fe4000fffe0ff */
[----:B------:R-:W-:Y:S01]  /*73f0*/  UIADD3 UR8, UPT, UPT, UR44, 0x1200, URZ ;  /* 0x000012002c087890 */ /* 0x000fe2000fffe0ff */
[----:B------:R-:W-:Y:S01]  /*7400*/  UMOV UR10, UR50 ;  /* 0x00000032000a7c82 */ /* 0x000fe20008000000 */
[----:B------:R-:W-:Y:S01]  /*7410*/  UMOV UR11, UR36 ;  /* 0x00000024000b7c82 */ /* 0x000fe20008000000 */
[----:B-1----:R-:W-:Y:S04]  /*7420*/  UIADD3 UR4, UP0, UPT, UR6, 0x680, URZ ;  /* 0x0000068006047890 */ /* 0x002fe8000ff1e0ff */
[----:B------:R-:W-:Y:S09]  /*7430*/  UIADD3.X UR5, UPT, UPT, URZ, UR7, URZ, UP0, !UPT ;  /* 0x00000007ff057290 */ /* 0x000ff200087fe4ff */
[----:B------:R1:W-:Y:S01]  /*7440*/  UTMASTG.3D [UR8], [UR4] ;  /* 0x00000008040073b5 */ /* 0x0003e20008010000 */
[----:B------:R0:W-:Y:S01]  /*7450*/  UTMACMDFLUSH ;  /* 0x00000000000079b7 */ /* 0x0001e20000000000 */
[----:B-1----:R-:W-:Y:S04]  /*7460*/  DEPBAR.LE SB0, 0x1 ;  /* 0x000080400000791a */ /* 0x002fe80000000000 */
.L_x_120:
[----:B------:R-:W-:Y:S05]  /*7470*/  BSYNC.RECONVERGENT B0 ;  /* 0x0000000000007941 */ /* 0x000fea0003800200 */
.L_x_119:
[----:B------:R-:W-:Y:S01]  /*7480*/  BAR.SYNC.DEFER_BLOCKING 0x1, 0x80 ;  /* 0x0042000000007b1d */ /* 0x000fe20000010000 */
[----:B------:R-:W-:Y:S04]  /*7490*/  UIADD3 UR4, UPT, UPT, UR46, 0x1, URZ ;  /* 0x000000012e047890 */ /* 0x000fe8000fffe0ff */
[----:B------:R-:W-:Y:S04]  /*74a0*/  UISETP.NE.AND UP0, UPT, UR4, 0x4, UPT ;  /* 0x000000040400788c */ /* 0x000fe8000bf05270 */
[----:B------:R-:W-:Y:S01]  /*74b0*/  USEL UR45, UR4, URZ, UP0 ;  /* 0x000000ff042d7287 */ /* 0x000fe20008000000 */
[----:B------:R1:W-:Y:S01]  /*74c0*/  @P6 SYNCS.ARRIVE.TRANS64.RED.A1T0 RZ, [R0+URZ], RZ ;  /* 0x000000ff00ff69a7 */ /* 0x0003e200081004ff */
[----:B------:R-:W-:Y:S01]  /*74d0*/  BSSY B1, `(.L_x_121) ;  /* 0x0000014000017945 */ /* 0x000fe20003800000 */
[----:B------:R-:W4:Y:S02]  /*74e0*/  @P6 SYNCS.PHASECHK.TRANS64.TRYWAIT P0, [R2+URZ+0x80], R3 ;  /* 0x00008003020065a7 */ /* 0x000f2400080011ff */
[----:B----4-:R-:W-:Y:S01]  /*74f0*/  @P6 SEL R63, RZ, 0x1, !P0 ;  /* 0x00000001ff3f6807 */ /* 0x010fe20004000000 */
[----:B-1----:R-:W-:Y:S06]  /*7500*/  @!P6 BRA `(.L_x_122) ;  /* 0x000000000040e947 */ /* 0x002fec0003800000 */
[----:B------:R-:W-:Y:S01]  /*7510*/  ISETP.NE.AND P1, PT, R64, RZ, PT ;  /* 0x000000ff4000720c */ /* 0x000fe20003f25270 */
[----:B------:R-:W-:Y:S01]  /*7520*/  BSSY B0, `(.L_x_123) ;  /* 0x0000009000007945 */ /* 0x000fe20003800000 */
[----:B------:R-:W-:Y:S11]  /*7530*/  ISETP.NE.AND P0, PT, R63, RZ, PT ;  /* 0x000000ff3f00720c */ /* 0x000ff60003f05270 */
[----:B------:R-:W-:Y:S05]  /*7540*/  @P1 IMAD R3, R61, 0x1000, R62 ;  /* 0x000010003d031824 */ /* 0x000fea00078e023e */
[----:B------:R-:W-:Y:S05]  /*7550*/  @P1 IADD3 R0, PT, PT, R3, UR44, RZ ;  /* 0x0000002c03001c10 */ /* 0x000fea000fffe0ff */
[----:B------:R-:W-:Y:S01]  /*7560*/  @P1 IMAD.IADD R0, R56, 0x1, R0 ;  /* 0x0000000138001824 */ /* 0x000fe200078e0200 */
[----:B------:R-:W-:Y:S06]  /*7570*/  @P0 BRA `(.L_x_124) ;  /* 0x00000000000c0947 */ /* 0x000fec0003800000 */
[----:B------:R-:W-:Y:S04]  /*7580*/  SHF.L.U32 R4, R55, 0x1f, RZ ;  /* 0x0000001f37047819 */ /* 0x000fe800000006ff */
[----:B------:R-:W1:Y:S02]  /*7590*/  SYNCS.PHASECHK.TRANS64.TRYWAIT P0, [R2+URZ+0x80], R4 ;  /* 0x00008004020075a7 */ /* 0x000e6400080011ff */
[----:B-1----:R-:W-:Y:S05]  /*75a0*/  @!P0 BRA `(.L_x_125) ;  /* 0x0000001c00f88947 */ /* 0x002fea0003800000 */
.L_x_124:
[----:B------:R-:W-:Y:S05]  /*75b0*/  BSYNC B0 ;  /* 0x0000000000007941 */ /* 0x000fea0003800000 */
.L_x_123:
[----:B------:R-:W-:Y:S02]  /*75c0*/  ISETP.NE.AND P0, PT, R64, RZ, PT ;  /* 0x000000ff4000720c */ /* 0x000fe40003f05270 */
[----:B------:R-:W-:Y:S11]  /*75d0*/  IADD3 R61, PT, PT, R61, 0x1, RZ ;  /* 0x000000013d3d7810 */ /* 0x000ff60007ffe0ff */
[----:B------:R-:W-:Y:S05]  /*75e0*/  @P0 WARPSYNC.ALL ;  /* 0x0000000000000948 */ /* 0x000fea0003800000 */
[----:B------:R4:W1:Y:S04]  /*75f0*/  @P0 LDSM.16.M88.4 R28, [R3+UR44+0x200] ;  /* 0x0002002c031c083b */ /* 0x0008680008000200 */
[----:B------:R4:W1:Y:S02]  /*7600*/  @P0 LDSM.16.M88.4 R36, [R0+0x200] ;  /* 0x000200000024083b */ /* 0x0008640000000200 */
.L_x_122:
[----:B------:R-:W-:Y:S05]  /*7610*/  BSYNC B1 ;  /* 0x0000000000017941 */ /* 0x000fea0003800000 */
.L_x_121:
[----:B----4-:R-:W-:Y:S05]  /*7620*/  VIADD R0, R25, 0x40 ;  /* 0x0000004019007836 */ /* 0x010fea0000000000 */
[----:B------:R-:W-:Y:S04]  /*7630*/  SHF.R.U32.HI R0, RZ, 0x15, R0 ;  /* 0x00000015ff007819 */ /* 0x000fe80000011600 */
[----:B------:R-:W-:Y:S11]  /*7640*/  LOP3.LUT P0, RZ, R0, 0x3, R46, 0x48, !PT ;  /* 0x0000000300ff7812 */ /* 0x000ff6000780482e */
[----:B------:R-:W-:Y:S02]  /*7650*/  @!UPT UIADD3 URZ, UPT, UPT, URZ, URZ, URZ ;  /* 0x000000fffffff290 */ /* 0x000fe4000fffe0ff */
[----:B------:R-:W-:Y:S05]  /*7660*/  @!P0 BRA `(.L_x_126) ;  /* 0x0000000000408947 */ /* 0x000fea0003800000 */
[----:B------:R-:W4:Y:S01]  /*7670*/  LDCU.64 UR8, c[0x4][0x70] ;  /* 0x01000e00ff0877ac */ /* 0x000f220008000a00 */
[----:B------:R-:W-:Y:S01]  /*7680*/  MOV R3, 0x0 ;  /* 0x0000000000037802 */ /* 0x000fe20000000f00 */
[----:B------:R-:W-:Y:S02]  /*7690*/  HFMA2 R12, -RZ, RZ, 0, 5.9604644775390625e-08 ;  /* 0x00000001ff0c7431 */ /* 0x000fe400000001ff */
[----:B---3--:R-:W-:Y:S02]  /*76a0*/  IMAD.MOV.U32 R8, RZ, RZ, 0x192 ;  /* 0x00000192ff087424 */ /* 0x008fe400078e00ff */
[----:B------:R-:W-:Y:S01]  /*76b0*/  IMAD.MOV.U32 R13, RZ, RZ, RZ ;  /* 0x000000ffff0d7224 */ /* 0x000fe200078e00ff */
[----:B------:R-:W3:Y:S01]  /*76c0*/  LDCU.64 UR6, c[0x4][0x78] ;  /* 0x01000f00ff0677ac */ /* 0x000ee20008000a00 */
[----:B-1----:R-:W1:Y:S01]  /*76d0*/  LDC.64 R2, c[0x4][R3] ;  /* 0x0100000003027b82 */ /* 0x002e620000000a00 */
[----:B------:R-:W5:Y:S01]  /*76e0*/  LDCU.64 UR4, c[0x4][0x10] ;  /* 0x01000200ff0477ac */ /* 0x000f620008000a00 */
[----:B----4-:R-:W-:Y:S01]  /*76f0*/  MOV R5, UR9 ;  /* 0x0000000900057c02 */ /* 0x010fe20008000f00 */
[----:B------:R-:W-:Y:S01]  /*7700*/  IMAD.U32 R4, RZ, RZ, UR8 ;  /* 0x00000008ff047e24 */ /* 0x000fe2000f8e00ff */
[----:B---3--:R-:W-:Y:S01]  /*7710*/  MOV R7, UR7 ;  /* 0x0000000700077c02 */ /* 0x008fe20008000f00 */
[----:B------:R-:W-:Y:S01]  /*7720*/  IMAD.U32 R6, RZ, RZ, UR6 ;  /* 0x00000006ff067e24 */ /* 0x000fe2000f8e00ff */
[----:B-----5:R-:W-:Y:S01]  /*7730*/  MOV R11, UR5 ;  /* 0x00000005000b7c02 */ /* 0x020fe20008000f00 */
[----:B------:R-:W-:Y:S02]  /*7740*/  IMAD.U32 R10, RZ, RZ, UR4 ;  /* 0x00000004ff0a7e24 */ /* 0x000fe4000f8e00ff */
[----:B------:R-:W-:Y:S07]  /*7750*/  LEPC R20, `(.L_x_126) ;  /* 0x000000001014794e */ /* 0x000fee0000000000 */
[----:B-12---:R-:W-:Y:S05]  /*7760*/  CALL.ABS.NOINC R2 ;  /* 0x0000000002007343 */ /* 0x006fea0003c00000 */
.L_x_126:
[----:B------:R-:W-:Y:S01]  /*7770*/  ISETP.NE.AND P6, PT, R58, RZ, PT ;  /* 0x000000ff3a00720c */ /* 0x000fe20003fc5270 */
[----:B------:R-:W-:Y:S05]  /*7780*/  WARPSYNC.ALL ;  /* 0x0000000000007948 */ /* 0x000fea0003800000 */
[----:B------:R-:W-:Y:S01]  /*7790*/  R2UR UR4, R25 ;  /* 0x00000000190472ca */ /* 0x000fe200000e0000 */
[--C-:B-1----:R-:W-:Y:S01]  /*77a0*/  HADD2.F32 R3, -RZ, R28.reuse.H0_H0 ;  /* 0x2000001cff037230 */ /* 0x102fe20000004100 */
[----:B------:R-:W-:Y:S01]  /*77b0*/  ISETP.NE.AND P0, PT, R57, RZ, PT ;  /* 0x000000ff3900720c */ /* 0x000fe20003f05270 */
[--C-:B------:R-:W-:Y:S01]  /*77c0*/  HADD2.F32 R20, -RZ, R29.reuse.H0_H0 ;  /* 0x2000001dff147230 */ /* 0x100fe20000004100 */
[----:B------:R-:W-:Y:S01]  /*77d0*/  BSSY.RECONVERGENT B0, `(.L_x_127) ;  /* 0x0000052000007945 */ /* 0x000fe20003800200 */
[----:B------:R-:W-:Y:S08]  /*77e0*/  HADD2.F32 R21, -RZ, R29.H1_H1 ;  /* 0x3000001dff157230 */ /* 0x000ff00000004100 */
[----:B---3--:R-:W1:Y:S02]  /*77f0*/  LDTM.16dp256bit.x4 R4, tmem[UR4+0x40] ;  /* 0x00004004000479ee */ /* 0x008e640008120000 */
[C---:B-1----:R-:W-:Y:S01]  /*7800*/  FMUL R0, R24.reuse, R4 ;  /* 0x0000000418007220 */ /* 0x042fe20000400000 */
[----:B------:R-:W-:Y:S02]  /*7810*/  HADD2.F32 R4, -RZ, R28.H1_H1 ;  /* 0x3000001cff047230 */ /* 0x000fe40000004100 */
[C---:B------:R-:W-:Y:S01]  /*7820*/  FMUL R2, R24.reuse, R5 ;  /* 0x0000000518027220 */ /* 0x040fe20000400000 */
[C---:B------:R-:W-:Y:S01]  /*7830*/  FMUL R7, R24.reuse, R7 ;  /* 0x0000000718077220 */ /* 0x040fe20000400000 */
[C---:B------:R-:W-:Y:S01]  /*7840*/  FFMA R0, R27.reuse, R3, R0 ;  /* 0x000000031b007223 */ /* 0x040fe20000000000 */
[C---:B------:R-:W-:Y:S01]  /*7850*/  FMUL R3, R24.reuse, R6 ;  /* 0x0000000618037220 */ /* 0x040fe20000400000 */
[C---:B------:R-:W-:Y:S01]  /*7860*/  FFMA R2, R27.reuse, R4, R2 ;  /* 0x000000041b027223 */ /* 0x040fe20000000002 */
[C---:B------:R-:W-:Y:S01]  /*7870*/  FMUL R4, R24.reuse, R8 ;  /* 0x0000000818047220 */ /* 0x040fe20000400000 */
[C---:B------:R-:W-:Y:S01]  /*7880*/  FMUL R8, R24.reuse, R12 ;  /* 0x0000000c18087220 */ /* 0x040fe20000400000 */
[----:B------:R-:W-:Y:S01]  /*7890*/  FMUL R12, R24, R16 ;  /* 0x00000010180c7220 */ /* 0x000fe20000400000 */
[C---:B------:R-:W-:Y:S01]  /*78a0*/  FFMA R3, R27.reuse, R20, R3 ;  /* 0x000000141b037223 */ /* 0x040fe20000000003 */
[----:B------:R-:W-:Y:S01]  /*78b0*/  F2FP.F16.F32.PACK_AB R32, R2, R0 ;  /* 0x000000000220723e */ /* 0x000fe200000000ff */
[--C-:B------:R-:W-:Y:S02]  /*78c0*/  HADD2.F32 R16, -RZ, R30.reuse.H0_H0 ;  /* 0x2000001eff107230 */ /* 0x100fe40000004100 */
[C---:B------:R-:W-:Y:S01]  /*78d0*/  FMUL R5, R24.reuse, R9 ;  /* 0x0000000918057220 */ /* 0x040fe20000400000 */
[----:B------:R-:W-:Y:S02]  /*78e0*/  HADD2.F32 R0, -RZ, R30.H1_H1 ;  /* 0x3000001eff007230 */ /* 0x000fe40000004100 */
[C---:B------:R-:W-:Y:S01]  /*78f0*/  FFMA R7, R27.reuse, R21, R7 ;  /* 0x000000151b077223 */ /* 0x040fe20000000007 */
[--C-:B------:R-:W-:Y:S02]  /*7900*/  HADD2.F32 R2, -RZ, R31.reuse.H0_H0 ;  /* 0x2000001fff027230 */ /* 0x100fe40000004100 */
[C---:B------:R-:W-:Y:S01]  /*7910*/  FMUL R6, R24.reuse, R10 ;  /* 0x0000000a18067220 */ /* 0x040fe20000400000 */
[C---:B------:R-:W-:Y:S01]  /*7920*/  FFMA R4, R27.reuse, R16, R4 ;  /* 0x000000101b047223 */ /* 0x040fe20000000004 */
[----:B------:R-:W-:Y:S01]  /*7930*/  FFMA R5, R27, R0, R5 ;  /* 0x000000001b057223 */ /* 0x000fe20000000005 */
[----:B------:R-:W-:Y:S01]  /*7940*/  F2FP.F16.F32.PACK_AB R33, R7, R3 ;  /* 0x000000030721723e */ /* 0x000fe200000000ff */
[----:B------:R-:W-:Y:S02]  /*7950*/  HADD2.F32 R16, -RZ, R31.H1_H1 ;  /* 0x3000001fff107230 */ /* 0x000fe40000004100 */
        /* <DEDUP_REMOVED lines=9> */
[C---:B------:R-:W-:Y:S01]  /*79f0*/  FFMA R8, R27.reuse, R0, R8 ;  /* 0x000000001b087223 */ /* 0x040fe20000000008 */
[C---:B------:R-:W-:Y:S01]  /*7a00*/  FFMA R9, R27.reuse, R2, R9 ;  /* 0x000000021b097223 */ /* 0x040fe20000000009 */
[----:B------:R-:W-:Y:S02]  /*7a10*/  HADD2.F32 R0, -RZ, R37.H1_H1 ;  /* 0x30000025ff007230 */ /* 0x000fe40000004100 */
[----:B------:R-:W-:Y:S01]  /*7a20*/  FFMA R10, R27, R3, R10 ;  /* 0x000000031b0a7223 */ /* 0x000fe2000000000a */
[----:B------:R-:W-:Y:S01]  /*7a30*/  F2FP.F16.F32.PACK_AB R35, R11, R6 ;  /* 0x000000060b23723e */ /* 0x000fe200000000ff */
[C---:B------:R-:W-:Y:S01]  /*7a40*/  FMUL R15, R24.reuse, R15 ;  /* 0x0000000f180f7220 */ /* 0x040fe20000400000 */
[--C-:B------:R-:W-:Y:S02]  /*7a50*/  HADD2.F32 R2, -RZ, R38.reuse.H0_H0 ;  /* 0x20000026ff027230 */ /* 0x100fe40000004100 */
[C---:B------:R-:W-:Y:S01]  /*7a60*/  FMUL R13, R24.reuse, R17 ;  /* 0x00000011180d7220 */ /* 0x040fe20000400000 */
[----:B------:R-:W-:Y:S01]  /*7a70*/  HADD2.F32 R3, -RZ, R38.H1_H1 ;  /* 0x30000026ff037230 */ /* 0x000fe20000004100 */
[----:B------:R1:W-:Y:S01]  /*7a80*/  STSM.16.M88.4 [R60+0x2200], R32 ;  /* 0x002200203c007844 */ /* 0x0003e20000000200 */
[----:B------:R-:W-:Y:S01]  /*7a90*/  F2FP.F16.F32.PACK_AB R8, R9, R8 ;  /* 0x000000080908723e */ /* 0x000fe200000000ff */
[--C-:B------:R-:W-:Y:S02]  /*7aa0*/  HADD2.F32 R4, -RZ, R39.reuse.H0_H0 ;  /* 0x20000027ff047230 */ /* 0x100fe40000004100 */
[C---:B------:R-:W-:Y:S01]  /*7ab0*/  FMUL R14, R24.reuse, R18 ;  /* 0x00000012180e7220 */ /* 0x040fe20000400000 */
[----:B------:R-:W-:Y:S02]  /*7ac0*/  HADD2.F32 R5, -RZ, R39.H1_H1 ;  /* 0x30000027ff057230 */ /* 0x000fe40000004100 */
[C---:B------:R-:W-:Y:S01]  /*7ad0*/  FFMA R15, R27.reuse, R0, R15 ;  /* 0x000000001b0f7223 */ /* 0x040fe2000000000f */
[----:B------:R-:W-:Y:S01]  /*7ae0*/  MOV R0, UR45 ;  /* 0x0000002d00007c02 */ /* 0x000fe20008000f00 */
        /* <DEDUP_REMOVED lines=18> */
[----:B---3--:R-:W3:Y:S01]  /*7c10*/  FENCE.VIEW.ASYNC.S ;  /* 0x00000000000073c6 */ /* 0x008ee20000000000 */
[----:B------:R-:W-:Y:S01]  /*7c20*/  @P6 PRMT R0, R65, 0x654, R0 ;  /* 0x0000065441006816 */ /* 0x000fe20000000000 */
[----:B---3--:R-:W-:Y:S06]  /*7c30*/  BAR.SYNC.DEFER_BLOCKING 0x1, 0x80 ;  /* 0x0042000000007b1d */ /* 0x008fec0000010000 */
[----:B------:R-:W-:Y:S05]  /*7c40*/  @P0 BRA `(.L_x_128) ;  /* 0x0000000000280947 */ /* 0x000fea0003800000 */
[----:B------:R-:W3:Y:S01]  /*7c50*/  LDCU.64 UR6, c[0x0][0x348] ;  /* 0x00006900ff0677ac */ /* 0x000ee20008000a00 */
[----:B------:R-:W-:Y:S02]  /*7c60*/  UIADD3 UR9, UPT, UPT, UR49, 0x40, URZ ;  /* 0x0000004031097890 */ /* 0x000fe4000fffe0ff */
[----:B------:R-:W-:Y:S01]  /*7c70*/  UIADD3 UR8, UPT, UPT, UR44, 0x2200, URZ ;  /* 0x000022002c087890 */ /* 0x000fe2000fffe0ff */
[----:B------:R-:W-:Y:S01]  /*7c80*/  UMOV UR10, UR50 ;  /* 0x00000032000a7c82 */ /* 0x000fe20008000000 */
[----:B------:R-:W-:Y:S01]  /*7c90*/  UMOV UR11, UR36 ;  /* 0x00000024000b7c82 */ /* 0x000fe20008000000 */
[----:B---3--:R-:W-:Y:S04]  /*7ca0*/  UIADD3 UR4, UP0, UPT, UR6, 0x680, URZ ;  /* 0x0000068006047890 */ /* 0x008fe8000ff1e0ff */
[----:B------:R-:W-:Y:S09]  /*7cb0*/  UIADD3.X UR5, UPT, UPT, URZ, UR7, URZ, UP0, !UPT ;  /* 0x00000007ff057290 */ /* 0x000ff200087fe4ff */
[----:B------:R3:W-:Y:S01]  /*7cc0*/  UTMASTG.3D [UR8], [UR4] ;  /* 0x00000008040073b5 */ /* 0x0007e20008010000 */
[----:B------:R0:W-:Y:S01]  /*7cd0*/  UTMACMDFLUSH ;  /* 0x00000000000079b7 */ /* 0x0001e20000000000 */
[----:B---3--:R-:W-:Y:S04]  /*7ce0*/  DEPBAR.LE SB0, 0x1 ;  /* 0x000080400000791a */ /* 0x008fe80000000000 */
.L_x_128:
[----:B------:R-:W-:Y:S05]  /*7cf0*/  BSYNC.RECONVERGENT B0 ;  /* 0x0000000000007941 */ /* 0x000fea0003800200 */
.L_x_127:
        /* <DEDUP_REMOVED lines=8> */
[----:B---3--:R-:W-:Y:S06]  /*7d80*/  @!P6 BRA `(.L_x_130) ;  /* 0x000000000040e947 */ /* 0x008fec0003800000 */
        /* <DEDUP_REMOVED lines=8> */
[----:B------:R-:W3:Y:S02]  /*7e10*/  SYNCS.PHASECHK.TRANS64.TRYWAIT P0, [R3+URZ+0x80], R0 ;  /* 0x00008000030075a7 */ /* 0x000ee400080011ff */
[----:B---3--:R-:W-:Y:S05]  /*7e20*/  @!P0 BRA `(.L_x_133) ;  /* 0x0000001400ec8947 */ /* 0x008fea0003800000 */
.L_x_132:
[----:B------:R-:W-:Y:S05]  /*7e30*/  BSYNC B0 ;  /* 0x0000000000007941 */ /* 0x000fea0003800000 */
.L_x_131:
[----:B------:R-:W-:Y:S11]  /*7e40*/  ISETP.NE.AND P0, PT, R64, RZ, PT ;  /* 0x000000ff4000720c */ /* 0x000ff60003f05270 */
[----:B------:R-:W-:Y:S02]  /*7e50*/  @!UPT UIADD3 URZ, UPT, UPT, URZ, URZ, URZ ;  /* 0x000000fffffff290 */ /* 0x000fe4000fffe0ff */
[----:B------:R-:W-:Y:S05]  /*7e60*/  @P0 WARPSYNC.ALL ;  /* 0x0000000000000948 */ /* 0x000fea0003800000 */
[----:B------:R4:W1:Y:S04]  /*7e70*/  @P0 LDSM.16.M88.4 R28, [R61+UR44+0x200] ;  /* 0x0002002c3d1c083b */ /* 0x0008680008000200 */
[----:B------:R4:W1:Y:S02]  /*7e80*/  @P0 LDSM.16.M88.4 R36, [R2+0x200] ;  /* 0x000200000224083b */ /* 0x0008640000000200 */
.L_x_130:
[----:B------:R-:W-:Y:S05]  /*7e90*/  BSYNC B1 ;  /* 0x0000000000017941 */ /* 0x000fea0003800000 */
.L_x_129:
[----:B---3--:R-:W-:Y:S05]  /*7ea0*/  VIADD R0, R25, 0x60 ;  /* 0x0000006019007836 */ /* 0x008fea0000000000 */
[----:B------:R-:W-:Y:S04]  /*7eb0*/  SHF.R.U32.HI R0, RZ, 0x15, R0 ;  /* 0x00000015ff007819 */ /* 0x000fe80000011600 */
[----:B------:R-:W-:Y:S11]  /*7ec0*/  LOP3.LUT P0, RZ, R0, 0x3, R46, 0x48, !PT ;  /* 0x0000000300ff7812 */ /* 0x000ff6000780482e */
[----:B------:R-:W-:Y:S02]  /*7ed0*/  @!UPT UIADD3 URZ, UPT, UPT, URZ, URZ, URZ ;  /* 0x000000fffffff290 */ /* 0x000fe4000fffe0ff */
[----:B------:R-:W-:Y:S05]  /*7ee0*/  @!P0 BRA `(.L_x_134) ;  /* 0x0000000000408947 */ /* 0x000fea0003800000 */
[----:B------:R-:W3:Y:S01]  /*7ef0*/  LDCU.64 UR8, c[0x4][0x70] ;  /* 0x01000e00ff0877ac */ /* 0x000ee20008000a00 */
[----:B------:R-:W-:Y:S01]  /*7f00*/  MOV R3, 0x0 ;  /* 0x0000000000037802 */ /* 0x000fe20000000f00 */
[----:B------:R-:W-:Y:S02]  /*7f10*/  HFMA2 R12, -RZ, RZ, 0, 5.9604644775390625e-08 ;  /* 0x00000001ff0c7431 */ /* 0x000fe400000001ff */
[----:B-1----:R-:W-:Y:S02]  /*7f20*/  IMAD.MOV.U32 R8, RZ, RZ, 0x192 ;  /* 0x00000192ff087424 */ /* 0x002fe400078e00ff */
[----:B------:R-:W-:Y:S01]  /*7f30*/  IMAD.MOV.U32 R13, RZ, RZ, RZ ;  /* 0x000000ffff0d7224 */ /* 0x000fe200078e00ff */
[----:B------:R-:W1:Y:S01]  /*7f40*/  LDCU.64 UR6, c[0x4][0x78] ;  /* 0x01000f00ff0677ac */ /* 0x000e620008000a00 */
[----:B----4-:R-:W4:Y:S01]  /*7f50*/  LDC.64 R2, c[0x4][R3] ;  /* 0x0100000003027b82 */ /* 0x010f220000000a00 */
        /* <DEDUP_REMOVED lines=9> */
.L_x_134:
[----:B------:R-:W-:Y:S01]  /*7ff0*/  ISETP.NE.AND P0, PT, R57, RZ, PT ;  /* 0x000000ff3900720c */ /* 0x000fe20003f05270 */
[----:B------:R-:W-:Y:S05]  /*8000*/  WARPSYNC.ALL ;  /* 0x0000000000007948 */ /* 0x000fea0003800000 */
[----:B------:R-:W-:Y:S01]  /*8010*/  R2UR UR4, R25 ;  /* 0x00000000190472ca */ /* 0x000fe200000e0000 */
[----:B------:R-:W3:Y:S01]  /*8020*/  S2UR UR5, SR_CgaCtaId ;  /* 0x00000000000579c3 */ /* 0x000ee20000008800 */
[--C-:B-1----:R-:W-:Y:S01]  /*8030*/  HADD2.F32 R0, -RZ, R28.reuse.H0_H0 ;  /* 0x2000001cff007230 */ /* 0x102fe20000004100 */
[----:B------:R-:W-:Y:S01]  /*8040*/  BSSY.RECONVERGENT B0, `(.L_x_135) ;  /* 0x0000052000007945 */ /* 0x000fe20003800200 */
[----:B----4-:R-:W-:Y:S02]  /*8050*/  HADD2.F32 R2, -RZ, R28.H1_H1 ;  /* 0x3000001cff027230 */ /* 0x010fe40000004100 */
[--C-:B------:R-:W-:Y:S02]  /*8060*/  HADD2.F32 R3, -RZ, R29.reuse.H0_H0 ;  /* 0x2000001dff037230 */ /* 0x100fe40000004100 */
[----:B------:R-:W-:Y:S02]  /*8070*/  HADD2.F32 R20, -RZ, R29.H1_H1 ;  /* 0x3000001dff147230 */ /* 0x000fe40000004100 */
[--C-:B------:R-:W-:Y:S02]  /*8080*/  HADD2.F32 R21, -RZ, R30.reuse.H0_H0 ;  /* 0x2000001eff157230 */ /* 0x100fe40000004100 */
[----:B------:R-:W-:Y:S01]  /*8090*/  HADD2.F32 R25, -RZ, R30.H1_H1 ;  /* 0x3000001eff197230 */ /* 0x000fe20000004100 */
[----:B------:R-:W1:Y:S01]  /*80a0*/  LDTM.16dp256bit.x4 R4, tmem[UR4+0x60] ;  /* 0x00006004000479ee */ /* 0x000e620008120000 */
[----:B------:R-:W-:Y:S01]  /*80b0*/  R2UR UR4, R26 ;  /* 0x000000001a0472ca */ /* 0x000fe200000e0000 */
[----:B------:R-:W-:Y:S01]  /*80c0*/  NOP ;  /* 0x0000000000007918 */ /* 0x000fe20000000000 */
[--C-:B------:R-:W-:Y:S02]  /*80d0*/  HADD2.F32 R26, -RZ, R31.reuse.H0_H0 ;  /* 0x2000001fff1a7230 */ /* 0x100fe40000004100 */
[----:B------:R-:W-:Y:S02]  /*80e0*/  HADD2.F32 R28, -RZ, R31.H1_H1 ;  /* 0x3000001fff1c7230 */ /* 0x000fe40000004100 */
[--C-:B------:R-:W-:Y:S02]  /*80f0*/  HADD2.F32 R29, -RZ, R36.reuse.H0_H0 ;  /* 0x20000024ff1d7230 */ /* 0x100fe40000004100 */
[----:B------:R-:W-:Y:S02]  /*8100*/  HADD2.F32 R30, -RZ, R36.H1_H1 ;  /* 0x30000024ff1e7230 */ /* 0x000fe40000004100 */
[--C-:B------:R-:W-:Y:S02]  /*8110*/  HADD2.F32 R31, -RZ, R37.reuse.H0_H0 ;  /* 0x20000025ff1f7230 */ /* 0x100fe40000004100 */
[----:B------:R-:W-:Y:S01]  /*8120*/  HADD2.F32 R32, -RZ, R37.H1_H1 ;  /* 0x30000025ff207230 */ /* 0x000fe20000004100 */
[----:B------:R-:W-:Y:S01]  /*8130*/  UIADD3 UR4, UPT, UPT, UR4, 0x110, URZ ;  /* 0x0000011004047890 */ /* 0x000fe2000fffe0ff */
[--C-:B------:R-:W-:Y:S02]  /*8140*/  HADD2.F32 R33, -RZ, R38.reuse.H0_H0 ;  /* 0x20000026ff217230 */ /* 0x100fe40000004100 */
[----:B------:R-:W-:Y:S02]  /*8150*/  HADD2.F32 R34, -RZ, R38.H1_H1 ;  /* 0x30000026ff227230 */ /* 0x000fe40000004100 */
[--C-:B------:R-:W-:Y:S02]  /*8160*/  HADD2.F32 R35, -RZ, R39.reuse.H0_H0 ;  /* 0x20000027ff237230 */ /* 0x100fe40000004100 */
[----:B------:R-:W-:Y:S02]  /*8170*/  HADD2.F32 R36, -RZ, R39.H1_H1 ;  /* 0x30000027ff247230 */ /* 0x000fe40000004100 */
[C---:B-1----:R-:W-:Y:S01]  /*8180*/  FMUL R4, R24.reuse, R4 ;  /* 0x0000000418047220 */ /* 0x042fe20000400000 */
[----:B---3--:R-:W-:Y:S01]  /*8190*/  UPRMT UR4, UR5, 0x654, UR4 ;  /* 0x0000065405047896 */ /* 0x008fe20008000004 */
[C---:B------:R-:W-:Y:S01]  /*81a0*/  FMUL R5, R24.reuse, R5 ;  /* 0x0000000518057220 */ /* 0x040fe20000400000 */
[C---:B------:R-:W-:Y:S01]  /*81b0*/  FMUL R6, R24.reuse, R6 ;  /* 0x0000000618067220 */ /* 0x040fe20000400000 */
[C---:B------:R-:W-:Y:S01]  /*81c0*/  FFMA R4, R27.reuse, R0, R4 ;  /* 0x000000001b047223 */ /* 0x040fe20000000004 */
[C---:B------:R-:W-:Y:S01]  /*81d0*/  FMUL R7, R24.reuse, R7 ;  /* 0x0000000718077220 */ /* 0x040fe20000400000 */
[C---:B------:R-:W-:Y:S01]  /*81e0*/  FFMA R5, R27.reuse, R2, R5 ;  /* 0x000000021b057223 */ /* 0x040fe20000000005 */
[C---:B------:R-:W-:Y:S01]  /*81f0*/  FFMA R6, R27.reuse, R3, R6 ;  /* 0x000000031b067223 */ /* 0x040fe20000000006 */
[C---:B------:R-:W-:Y:S01]  /*8200*/  FMUL R8, R24.reuse, R8 ;  /* 0x0000000818087220 */ /* 0x040fe20000400000 */
[----:B------:R-:W-:Y:S01]  /*8210*/  FFMA R7, R27, R20, R7 ;  /* 0x000000141b077223 */ /* 0x000fe20000000007 */
[----:B------:R-:W-:Y:S01]  /*8220*/  SYNCS.ARRIVE.TRANS64.RED.A1T0 RZ, [UR4], RZ ;  /* 0x000000ffffff79a7 */ /* 0x000fe20008100404 */
[----:B------:R-:W-:Y:S01]  /*8230*/  F2FP.F16.F32.PACK_AB R4, R5, R4 ;  /* 0x000000040504723e */ /* 0x000fe200000000ff */
[----:B------:R-:W-:Y:S01]  /*8240*/  FFMA R8, R27, R21, R8 ;  /* 0x000000151b087223 */ /* 0x000fe20000000008 */
[C---:B------:R-:W-:Y:S01]  /*8250*/  FMUL R9, R24.reuse, R9 ;  /* 0x0000000918097220 */ /* 0x040fe20000400000 */
[----:B------:R-:W-:Y:S01]  /*8260*/  F2FP.F16.F32.PACK_AB R5, R7, R6 ;  /* 0x000000060705723e */ /* 0x000fe200000000ff */
[C---:B------:R-:W-:Y:S01]  /*8270*/  FMUL R0, R24.reuse, R10 ;  /* 0x0000000a18007220 */ /* 0x040fe20000400000 */
[C---:B------:R-:W-:Y:S01]  /*8280*/  FMUL R2, R24.reuse, R11 ;  /* 0x0000000b18027220 */ /* 0x040fe20000400000 */
[C---:B------:R-:W-:Y:S01]  /*8290*/  FMUL R3, R24.reuse, R12 ;  /* 0x0000000c18037220 */ /* 0x040fe20000400000 */
[C---:B------:R-:W-:Y:S01]  /*82a0*/  FFMA R9, R27.reuse, R25, R9 ;  /* 0x000000191b097223 */ /* 0x040fe20000000009 */
[C---:B------:R-:W-:Y:S01]  /*82b0*/  FMUL R10, R24.reuse, R13 ;  /* 0x0000000d180a7220 */ /* 0x040fe20000400000 */
[C---:B------:R-:W-:Y:S01]  /*82c0*/  FFMA R0, R27.reuse, R26, R0 ;  /* 0x0000001a1b007223 */ /* 0x040fe20000000000 */
[C---:B------:R-:W-:Y:S01]  /*82d0*/  FMUL R11, R24.reuse, R14 ;  /* 0x0000000e180b7220 */ /* 0x040fe20000400000 */
[C---:B------:R-:W-:Y:S01]  /*82e0*/  FFMA R2, R27.reuse, R28, R2 ;  /* 0x0000001c1b027223 */ /* 0x040fe20000000002 */
[C---:B------:R-:W-:Y:S01]  /*82f0*/  FMUL R15, R24.reuse, R15 ;  /* 0x0000000f180f7220 */ /* 0x040fe20000400000 */
[C---:B------:R-:W-:Y:S01]  /*8300*/  FMUL R12, R24.reuse, R16 ;  /* 0x00000010180c7220 */ /* 0x040fe20000400000 */
[C---:B------:R-:W-:Y:S01]  /*8310*/  FFMA R3, R27.reuse, R29, R3 ;  /* 0x0000001d1b037223 */ /* 0x040fe20000000003 */
[C---:B------:R-:W-:Y:S01]  /*8320*/  FMUL R13, R24.reuse, R17 ;  /* 0x00000011180d7220 */ /* 0x040fe20000400000 */
[C---:B------:R-:W-:Y:S01]  /*8330*/  FFMA R10, R27.reuse, R30, R10 ;  /* 0x0000001e1b0a7223 */ /* 0x040fe2000000000a */
[C---:B------:R-:W-:Y:S01]  /*8340*/  FMUL R14, R24.reuse, R18 ;  /* 0x00000012180e7220 */ /* 0x040fe20000400000 */
[C---:B------:R-:W-:Y:S01]  /*8350*/  FFMA R11, R27.reuse, R31, R11 ;  /* 0x0000001f1b0b7223 */ /* 0x040fe2000000000b */
        /* <DEDUP_REMOVED lines=32> */
.L_x_136:
[----:B------:R-:W-:Y:S05]  /*8560*/  BSYNC.RECONVERGENT B0 ;  /* 0x0000000000007941 */ /* 0x000fea0003800200 */
.L_x_135:
[----:B------:R-:W-:Y:S01]  /*8570*/  BAR.SYNC.DEFER_BLOCKING 0x1, 0x80 ;  /* 0x0042000000007b1d */ /* 0x000fe20000010000 */
[----:B------:R-:W-:Y:S01]  /*8580*/  UISETP.NE.AND UP0, UPT, UR47, -0x4, UPT ;  /* 0xfffffffc2f00788c */ /* 0x000fe2000bf05270 */
[----:B------:R-:W-:Y:S08]  /*8590*/  IADD3 R22, PT, PT, R22, 0x1, RZ ;  /* 0x0000000116167810 */ /* 0x000ff00007ffe0ff */
[----:B------:R-:W-:Y:S05]  /*85a0*/  BRA.U !UP0, `(.L_x_137) ;  /* 0x0000000108247547 */ /* 0x000fea000b800000 */
[----:B------:R-:W-:Y:S01]  /*85b0*/  ISETP.NE.AND P0, PT, R58, RZ, PT ;  /* 0x000000ff3a00720c */ /* 0x000fe20003f05270 */
[----:B------:R-:W-:Y:S01]  /*85c0*/  IMAD.U32 R0, RZ, RZ, UR46 ;  /* 0x0000002eff007e24 */ /* 0x000fe2000f8e00ff */
[----:B------:R-:W-:Y:S04]  /*85d0*/  UIADD3 UR4, UPT, UPT, UR46, 0x1, URZ ;  /* 0x000000012e047890 */ /* 0x000fe8000fffe0ff */
[----:B------:R-:W-:Y:S04]  /*85e0*/  UISETP.NE.AND UP0, UPT, UR4, 0x4, UPT ;  /* 0x000000040400788c */ /* 0x000fe8000bf05270 */
[----:B------:R-:W-:Y:S03]  /*85f0*/  USEL UR46, UR4, URZ, UP0 ;  /* 0x000000ff042e7287 */ /* 0x000fe60008000000 */
[----:B------:R-:W-:Y:S05]  /*8600*/  @P0 LEA R0, R0, UR44, 0x3 ;  /* 0x0000002c00000c11 */ /* 0x000fea000f8e18ff */
[----:B------:R-:W-:Y:S05]  /*8610*/  @P0 VIADD R0, R0, 0xa0 ;  /* 0x000000a000000836 */ /* 0x000fea0000000000 */
[----:B------:R-:W-:Y:S04]  /*8620*/  @P0 PRMT R0, R65, 0x654, R0 ;  /* 0x0000065441000816 */ /* 0x000fe80000000000 */
[----:B------:R3:W-:Y:S03]  /*8630*/  @P0 SYNCS.ARRIVE.TRANS64.RED.A1T0 RZ, [R0+URZ], RZ ;  /* 0x000000ff00ff09a7 */ /* 0x0007e600081004ff */
.L_x_137:
[----:B------:R-:W-:Y:S01]  /*8640*/  R2UR UR5, R47 ;  /* 0x000000002f0572ca */ /* 0x000fe200000e0000 */
[----:B------:R-:W-:Y:S01]  /*8650*/  UISETP.NE.AND UP0, UPT, UR61, URZ, UPT ;  /* 0x000000ff3d00728c */ /* 0x000fe2000bf05270 */
[----:B------:R-:W-:Y:S01]  /*8660*/  R2UR UR4, R48 ;  /* 0x00000000300472ca */ /* 0x000fe200000e0000 */
[----:B------:R-:W-:Y:S01]  /*8670*/  UIADD3 UR47, UPT, UPT, UR47, 0x4, URZ ;  /* 0x000000042f2f7890 */ /* 0x000fe2000fffe0ff */
[----:B------:R-:W-:Y:S01]  /*8680*/  ISETP.NE.AND P0, PT, R52, 0x2, PT ;  /* 0x000000023400780c */ /* 0x000fe20003f05270 */
[----:B------:R-:W-:Y:S01]  /*8690*/  UMOV UR36, UR60 ;  /* 0x0000003c00247c82 */ /* 0x000fe20008000000 */
[----:B------:R-:W-:Y:S02]  /*86a0*/  ISETP.NE.AND P1, PT, R22, 0x4, PT ;  /* 0x000000041600780c */ /* 0x000fe40003f25270 */
[----:B------:R-:W-:Y:S02]  /*86b0*/  SEL R2, RZ, 0x1, P0 ;  /* 0x00000001ff027807 */ /* 0x000fe40000000000 */
[----:B---3--:R-:W-:Y:S02]  /*86c0*/  SEL R0, RZ, 0x1, P1 ;  /* 0x00000001ff007807 */ /* 0x008fe40000800000 */
[----:B------:R-:W-:Y:S01]  /*86d0*/  LOP3.LUT R53, R53, R2, RZ, 0x3c, !PT ;  /* 0x0000000235357212 */ /* 0x000fe200078e3cff */
[----:B------:R-:W-:Y:S01]  /*86e0*/  UIADD3 UR31, UPT, UPT, UR37, UR5, URZ ;  /* 0x00000005251f7290 */ /* 0x000fe2000fffe0ff */
[----:B------:R-:W-:Y:S01]  /*86f0*/  LOP3.LUT R54, R54, R0, RZ, 0x3c, !PT ;  /* 0x0000000036367212 */ /* 0x000fe200078e3cff */
[----:B------:R-:W-:Y:S01]  /*8700*/  UIADD3 UR30, UPT, UPT, UR38, UR4, URZ ;  /* 0x00000004261e7290 */ /* 0x000fe2000fffe0ff */
[----:B------:R-:W-:Y:S02]  /*8710*/  SEL R52, R52, RZ, P0 ;  /* 0x000000ff34347207 */ /* 0x000fe40000000000 */
[----:B------:R-:W-:Y:S01]  /*8720*/  SEL R22, R22, RZ, P1 ;  /* 0x000000ff16167207 */ /* 0x000fe20000800000 */
[----:B------:R-:W-:Y:S08]  /*8730*/  BRA.U UP0, `(.L_x_138) ;  /* 0xffffffcd00b07547 */ /* 0x000ff0000b83ffff */
[----:B------:R-:W-:-:S13]  /*8740*/  R2UR UR4, R49 ;  /* 0x00000000310472ca */ /* 0x000fda00000e0000 */
[----:B------:R-:W-:-:S09]  /*8750*/  UISETP.NE.AND UP0, UPT, UR4, URZ, UPT ;  /* 0x000000ff0400728c */ /* 0x000fd2000bf05270 */
[----:B------:R-:W-:Y:S05]  /*8760*/  BRA.U !UP0, `(.L_x_139) ;  /* 0x0000000108487547 */ /* 0x000fea000b800000 */
[----:B------:R-:W3:Y:S02]  /*8770*/  LDCU.64 UR4, c[0x0][0x890] ;  /* 0x00011200ff0477ac */ /* 0x000ee40008000a00 */
[----:B---3--:R-:W-:-:S04]  /*8780*/  UISETP.NE.U32.AND UP0, UPT, UR4, URZ, UPT ;  /* 0x000000ff0400728c */ /* 0x008fc8000bf05070 */
[----:B------:R-:W-:-:S09]  /*8790*/  UISETP.NE.AND.EX UP0, UPT, UR5, URZ, UPT, UP0 ;  /* 0x000000ff0500728c */ /* 0x000fd2000bf05300 */
[----:B------:R-:W-:Y:S05]  /*87a0*/  BRA.U UP0, `(.L_x_140) ;  /* 0x00000001000c7547 */ /* 0x000fea000b800000 */
[----:B------:R-:W-:-:S13]  /*87b0*/  FSETP.NEU.AND P0, PT, R27, RZ, PT ;  /* 0x000000ff1b00720b */ /* 0x000fda0003f0d000 */
[----:B------:R-:W-:Y:S05]  /*87c0*/  @!P0 EXIT ;  /* 0x000000000000894d */ /* 0x000fea0003800000 */
[----:B------:R-:W-:Y:S05]  /*87d0*/  BRA `(.L_x_139) ;  /* 0x00000000002c7947 */ /* 0x000fea0003800000 */
.L_x_140:
[----:B------:R-:W-:Y:S01]  /*87e0*/  ISETP.NE.AND P0, PT, R51, RZ, PT ;  /* 0x000000ff3300720c */ /* 0x000fe20003f05270 */
[----:B------:R-:W-:-:S12]  /*87f0*/  BSSY.RECONVERGENT B0, `(.L_x_139) ;  /* 0x0000009000007945 */ /* 0x000fd80003800200 */
[----:B------:R-:W-:Y:S05]  /*8800*/  @P0 BRA `(.L_x_141) ;  /* 0x0000000000140947 */ /* 0x000fea0003800000 */
[----:B------:R-:W3:Y:S02]  /*8810*/  LDCU.64 UR4, c[0x0][0x888] ;  /* 0x00011100ff0477ac */ /* 0x000ee40008000a00 */
[----:B---3--:R-:W-:-:S04]  /*8820*/  ISETP.NE.U32.AND P0, PT, RZ, UR4, PT ;  /* 0x00000004ff007c0c */ /* 0x008fc8000bf05070 */
[----:B------:R-:W-:-:S13]  /*8830*/  ISETP.NE.AND.EX P0, PT, RZ, UR5, PT, P0 ;  /* 0x00000005ff007c0c */ /* 0x000fda000bf05300 */
[----:B------:R-:W-:Y:S05]  /*8840*/  @!P0 EXIT ;  /* 0x000000000000894d */ /* 0x000fea0003800000 */
[----:B------:R-:W-:Y:S05]  /*8850*/  BRA `(.L_x_142) ;  /* 0x0000000000087947 */ /* 0x000fea0003800000 */
.L_x_141:
[----:B------:R-:W-:-:S13]  /*8860*/  FSETP.NEU.AND P0, PT, R27, RZ, PT ;  /* 0x000000ff1b00720b */ /* 0x000fda0003f0d000 */
[----:B------:R-:W-:Y:S05]  /*8870*/  @!P0 EXIT ;  /* 0x000000000000894d */ /* 0x000fea0003800000 */
.L_x_142:
[----:B------:R-:W-:Y:S05]  /*8880*/  BSYNC.RECONVERGENT B0 ;  /* 0x0000000000007941 */ /* 0x000fea0003800200 */
.L_x_139:
[----:B------:R-:W3:Y:S01]  /*8890*/  S2UR UR5, SR_CgaCtaId ;  /* 0x00000000000579c3 */ /* 0x000ee20000008800 */
[----:B------:R-:W-:Y:S01]  /*88a0*/  ULEA UR4, UR46, UR44, 0x3 ;  /* 0x0000002c2e047291 */ /* 0x000fe2000f8e18ff */
[----:B------:R-:W-:-:S04]  /*88b0*/  DEPBAR.LE SB0, 0x0 ;  /* 0x000080000000791a */ /* 0x000fc80000000000 */
[----:B------:R-:W-:-:S04]  /*88c0*/  UIADD3 UR4, UPT, UPT, UR4, 0xa0, URZ ;  /* 0x000000a004047890 */ /* 0x000fc8000fffe0ff */
[----:B---3--:R-:W-:-:S09]  /*88d0*/  UPRMT UR4, UR5, 0x654, UR4 ;  /* 0x0000065405047896 */ /* 0x008fd20008000004 */
[----:B------:R-:W-:Y:S01]  /*88e0*/  SYNCS.ARRIVE.TRANS64.RED.A1T0 RZ, [UR4], RZ ;  /* 0x000000ffffff79a7 */ /* 0x000fe20008100404 */
[----:B------:R-:W-:Y:S05]  /*88f0*/  EXIT ;  /* 0x000000000000794d */ /* 0x000fea0003800000 */
.L_x_25:
[----:B-1----:R1:W3:Y:S02]  /*8900*/  SYNCS.PHASECHK.TRANS64.TRYWAIT P0, [R0+URZ+0x140], R2 ;  /* 0x00014002000075a7 */ /* 0x0022e400080011ff */
[----:B---3--:R-:W-:Y:S05]  /*8910*/  @!P0 NANOSLEEP.SYNCS 0x989680 ;  /* 0x009896800000895d */ /* 0x008fea0003900000 */
[----:B------:R-:W3:Y:S02]  /*8920*/  @!P0 SYNCS.PHASECHK.TRANS64 P0, [R0+URZ+0x140], R2 ;  /* 0x00014002000085a7 */ /* 0x000ee400080010ff */
[----:B---3--:R-:W-:Y:S05]  /*8930*/  @!P0 BRA `(.L_x_25) ;  /* 0xfffffffc00f08947 */ /* 0x008fea000383ffff */
[----:B------:R-:W-:Y:S05]  /*8940*/  BRA `(.L_x_143) ;  /* 0xffffff9000087947 */ /* 0x000fea000383ffff */
.L_x_28:
[----:B-1----:R-:W-:-:S07]  /*8950*/  MOV R0, UR33 ;  /* 0x0000002100007c02 */ /* 0x002fce0008000f00 */
.L_x_144:
[----:B-1----:R1:W3:Y:S02]  /*8960*/  SYNCS.PHASECHK.TRANS64.TRYWAIT P0, [R0+URZ+0x40], R3 ;  /* 0x00004003000075a7 */ /* 0x0022e400080011ff */
[----:B---3--:R-:W-:Y:S05]  /*8970*/  @!P0 NANOSLEEP.SYNCS 0x989680 ;  /* 0x009896800000895d */ /* 0x008fea0003900000 */
[----:B------:R-:W3:Y:S02]  /*8980*/  @!P0 SYNCS.PHASECHK.TRANS64 P0, [R0+URZ+0x40], R3 ;  /* 0x00004003000085a7 */ /* 0x000ee400080010ff */
[----:B---3--:R-:W-:Y:S05]  /*8990*/  @!P0 BRA `(.L_x_144) ;  /* 0xfffffffc00f08947 */ /* 0x008fea000383ffff */
[----:B------:R-:W-:Y:S05]  /*89a0*/  BRA `(.L_x_27) ;  /* 0xffffff9000487947 */ /* 0x000fea000383ffff */
.L_x_35:
[----:B-1----:R-:W-:-:S07]  /*89b0*/  MOV R0, UR9 ;  /* 0x0000000900007c02 */ /* 0x002fce0008000f00 */
.L_x_145:
[----:B-1----:R1:W3:Y:S02]  /*89c0*/  SYNCS.PHASECHK.TRANS64.TRYWAIT P0, [R0+URZ+0x40], R3 ;  /* 0x00004003000075a7 */ /* 0x0022e400080011ff */
[----:B---3--:R-:W-:Y:S05]  /*89d0*/  @!P0 NANOSLEEP.SYNCS 0x989680 ;  /* 0x009896800000895d */ /* 0x008fea0003900000 */
[----:B------:R-:W3:Y:S02]  /*89e0*/  @!P0 SYNCS.PHASECHK.TRANS64 P0, [R0+URZ+0x40], R3 ;  /* 0x00004003000085a7 */ /* 0x000ee400080010ff */
[----:B---3--:R-:W-:Y:S05]  /*89f0*/  @!P0 BRA `(.L_x_145) ;  /* 0xfffffffc00f08947 */ /* 0x008fea000383ffff */
[----:B------:R-:W-:Y:S05]  /*8a00*/  BRA `(.L_x_34) ;  /* 0xffffff9400007947 */ /* 0x000fea000383ffff */
.L_x_40:
[----:B-1----:R1:W3:Y:S02]  /*8a10*/  SYNCS.PHASECHK.TRANS64.TRYWAIT P0, [R3+URZ+0xd0], R0 ;  /* 0x0000d000030075a7 */ /* 0x0022e400080011ff */
[----:B---3--:R-:W-:Y:S05]  /*8a20*/  @!P0 NANOSLEEP.SYNCS 0x989680 ;  /* 0x009896800000895d */ /* 0x008fea0003900000 */
[----:B------:R-:W3:Y:S02]  /*8a30*/  @!P0 SYNCS.PHASECHK.TRANS64 P0, [R3+URZ+0xd0], R0 ;  /* 0x0000d000030085a7 */ /* 0x000ee400080010ff */
[----:B---3--:R-:W-:Y:S05]  /*8a40*/  @!P0 BRA `(.L_x_40) ;  /* 0xfffffffc00f08947 */ /* 0x008fea000383ffff */
[----:B------:R-:W-:Y:S05]  /*8a50*/  BRA `(.L_x_146) ;  /* 0xffffff9400a07947 */ /* 0x000fea000383ffff */
.L_x_44:
[----:B------:R-:W-:-:S07]  /*8a60*/  MOV R0, UR4 ;  /* 0x0000000400007c02 */ /* 0x000fce0008000f00 */
.L_x_147:
[----:B-1----:R1:W3:Y:S02]  /*8a70*/  SYNCS.PHASECHK.TRANS64.TRYWAIT P0, [R0+URZ], R2 ;  /* 0x00000002000075a7 */ /* 0x0022e400080011ff */
[----:B---3--:R-:W-:Y:S05]  /*8a80*/  @!P0 NANOSLEEP.SYNCS 0x989680 ;  /* 0x009896800000895d */ /* 0x008fea0003900000 */
[----:B------:R-:W3:Y:S02]  /*8a90*/  @!P0 SYNCS.PHASECHK.TRANS64 P0, [R0+URZ], R2 ;  /* 0x00000002000085a7 */ /* 0x000ee400080010ff */
[----:B---3--:R-:W-:Y:S05]  /*8aa0*/  @!P0 BRA `(.L_x_147) ;  /* 0xfffffffc00f08947 */ /* 0x008fea000383ffff */
[----:B------:R-:W-:Y:S05]  /*8ab0*/  BRA `(.L_x_148) ;  /* 0xffffff9c004c7947 */ /* 0x000fea000383ffff */
.L_x_45:
[----:B------:R-:W-:-:S07]  /*8ac0*/  MOV R0, UR5 ;  /* 0x0000000500007c02 */ /* 0x000fce0008000f00 */
.L_x_149:
[----:B-1----:R1:W3:Y:S02]  /*8ad0*/  SYNCS.PHASECHK.TRANS64.TRYWAIT P0, [R0+URZ], R3 ;  /* 0x00000003000075a7 */ /* 0x0022e400080011ff */
[----:B---3--:R-:W-:Y:S05]  /*8ae0*/  @!P0 NANOSLEEP.SYNCS 0x989680 ;  /* 0x009896800000895d */ /* 0x008fea0003900000 */
[----:B------:R-:W3:Y:S02]  /*8af0*/  @!P0 SYNCS.PHASECHK.TRANS64 P0, [R0+URZ], R3 ;  /* 0x00000003000085a7 */ /* 0x000ee400080010ff */
[----:B---3--:R-:W-:Y:S05]  /*8b00*/  @!P0 BRA `(.L_x_149) ;  /* 0xfffffffc00f08947 */ /* 0x008fea000383ffff */
[----:B------:R-:W-:Y:S05]  /*8b10*/  BRA `(.L_x_150) ;  /* 0xffffff9c00587947 */ /* 0x000fea000383ffff */
.L_x_46:
[----:B------:R-:W-:-:S07]  /*8b20*/  MOV R0, UR5 ;  /* 0x0000000500007c02 */ /* 0x000fce0008000f00 */
.L_x_151:
[----:B-1----:R1:W3:Y:S02]  /*8b30*/  SYNCS.PHASECHK.TRANS64.TRYWAIT P0, [R0+URZ], R3 ;  /* 0x00000003000075a7 */ /* 0x0022e400080011ff */
[----:B---3--:R-:W-:Y:S05]  /*8b40*/  @!P0 NANOSLEEP.SYNCS 0x989680 ;  /* 0x009896800000895d */ /* 0x008fea0003900000 */
[----:B------:R-:W3:Y:S02]  /*8b50*/  @!P0 SYNCS.PHASECHK.TRANS64 P0, [R0+URZ], R3 ;  /* 0x00000003000085a7 */ /* 0x000ee400080010ff */
[----:B---3--:R-:W-:Y:S05]  /*8b60*/  @!P0 BRA `(.L_x_151) ;  /* 0xfffffffc00f08947 */ /* 0x008fea000383ffff */
[----:B------:R-:W-:Y:S05]  /*8b70*/  BRA `(.L_x_152) ;  /* 0xffffff9c00647947 */ /* 0x000fea000383ffff */
.L_x_47:
[----:B------:R-:W-:-:S07]  /*8b80*/  MOV R0, UR5 ;  /* 0x0000000500007c02 */ /* 0x000fce0008000f00 */
.L_x_153:
[----:B-1----:R1:W3:Y:S02]  /*8b90*/  SYNCS.PHASECHK.TRANS64.TRYWAIT P0, [R0+URZ], R3 ;  /* 0x00000003000075a7 */ /* 0x0022e400080011ff */
[----:B---3--:R-:W-:Y:S05]  /*8ba0*/  @!P0 NANOSLEEP.SYNCS 0x989680 ;  /* 0x009896800000895d */ /* 0x008fea0003900000 */
[----:B------:R-:W3:Y:S02]  /*8bb0*/  @!P0 SYNCS.PHASECHK.TRANS64 P0, [R0+URZ], R3 ;  /* 0x00000003000085a7 */ /* 0x000ee400080010ff */
[----:B---3--:R-:W-:Y:S05]  /*8bc0*/  @!P0 BRA `(.L_x_153) ;  /* 0xfffffffc00f08947 */ /* 0x008fea000383ffff */
[----:B------:R-:W-:Y:S05]  /*8bd0*/  BRA `(.L_x_154) ;  /* 0xffffff9c00707947 */ /* 0x000fea000383ffff */
.L_x_48:
[----:B------:R-:W-:-:S07]  /*8be0*/  MOV R0, UR5 ;  /* 0x0000000500007c02 */ /* 0x000fce0008000f00 */
.L_x_155:
[----:B-1----:R1:W3:Y:S02]  /*8bf0*/  SYNCS.PHASECHK.TRANS64.TRYWAIT P0, [R0+URZ], R3 ;  /* 0x00000003000075a7 */ /* 0x0022e400080011ff */
[----:B---3--:R-:W-:Y:S05]  /*8c00*/  @!P0 NANOSLEEP.SYNCS 0x989680 ;  /* 0x009896800000895d */ /* 0x008fea0003900000 */
[----:B------:R-:W3:Y:S02]  /*8c10*/  @!P0 SYNCS.PHASECHK.TRANS64 P0, [R0+URZ], R3 ;  /* 0x00000003000085a7 */ /* 0x000ee400080010ff */
[----:B---3--:R-:W-:Y:S05]  /*8c20*/  @!P0 BRA `(.L_x_155) ;  /* 0xfffffffc00f08947 */ /* 0x008fea000383ffff */
[----:B------:R-:W-:Y:S05]  /*8c30*/  BRA `(.L_x_156) ;  /* 0xffffff9c007c7947 */ /* 0x000fea000383ffff */
.L_x_49:
[----:B------:R-:W-:-:S07]  /*8c40*/  MOV R0, UR5 ;  /* 0x0000000500007c02 */ /* 0x000fce0008000f00 */
.L_x_157:
[----:B-1----:R1:W3:Y:S02]  /*8c50*/  SYNCS.PHASECHK.TRANS64.TRYWAIT P0, [R0+URZ], R3 ;  /* 0x00000003000075a7 */ /* 0x0022e400080011ff */
[----:B---3--:R-:W-:Y:S05]  /*8c60*/  @!P0 NANOSLEEP.SYNCS 0x989680 ;  /* 0x009896800000895d */ /* 0x008fea0003900000 */
[----:B------:R-:W3:Y:S02]  /*8c70*/  @!P0 SYNCS.PHASECHK.TRANS64 P0, [R0+URZ], R3 ;  /* 0x00000003000085a7 */ /* 0x000ee400080010ff */
[----:B---3--:R-:W-:Y:S05]  /*8c80*/  @!P0 BRA `(.L_x_157) ;  /* 0xfffffffc00f08947 */ /* 0x008fea000383ffff */
[----:B------:R-:W-:Y:S05]  /*8c90*/  BRA `(.L_x_158) ;  /* 0xffffff9c00887947 */ /* 0x000fea000383ffff */
.L_x_50:
[----:B------:R-:W-:-:S07]  /*8ca0*/  MOV R0, UR5 ;  /* 0x0000000500007c02 */ /* 0x000fce0008000f00 */
.L_x_159:
[----:B-1----:R1:W3:Y:S02]  /*8cb0*/  SYNCS.PHASECHK.TRANS64.TRYWAIT P0, [R0+URZ], R3 ;  /* 0x00000003000075a7 */ /* 0x0022e400080011ff */
[----:B---3--:R-:W-:Y:S05]  /*8cc0*/  @!P0 NANOSLEEP.SYNCS 0x989680 ;  /* 0x009896800000895d */ /* 0x008fea0003900000 */
[----:B------:R-:W3:Y:S02]  /*8cd0*/  @!P0 SYNCS.PHASECHK.TRANS64 P0, [R0+URZ], R3 ;  /* 0x00000003000085a7 */ /* 0x000ee400080010ff */
[----:B---3--:R-:W-:Y:S05]  /*8ce0*/  @!P0 BRA `(.L_x_159) ;  /* 0xfffffffc00f08947 */ /* 0x008fea000383ffff */
[----:B------:R-:W-:Y:S05]  /*8cf0*/  BRA `(.L_x_160) ;  /* 0xffffff9c00947947 */ /* 0x000fea000383ffff */
.L_x_53:
[----:B--2---:R2:W3:Y:S02]  /*8d00*/  SYNCS.PHASECHK.TRANS64.TRYWAIT P0, [R2+URZ+0x130], R4 ;  /* 0x00013004020075a7 */ /* 0x0044e400080011ff */
[----:B---3--:R-:W-:Y:S05]  /*8d10*/  @!P0 NANOSLEEP.SYNCS 0x989680 ;  /* 0x009896800000895d */ /* 0x008fea0003900000 */
[----:B------:R-:W3:Y:S02]  /*8d20*/  @!P0 SYNCS.PHASECHK.TRANS64 P0, [R2+URZ+0x130], R4 ;  /* 0x00013004020085a7 */ /* 0x000ee400080010ff */
[----:B---3--:R-:W-:Y:S05]  /*8d30*/  @!P0 BRA `(.L_x_53) ;  /* 0xfffffffc00f08947 */ /* 0x008fea000383ffff */
[----:B------:R-:W-:Y:S05]  /*8d40*/  BRA `(.L_x_161) ;  /* 0xffffff9c00f87947 */ /* 0x000fea000383ffff */
.L_x_54:
[----:B------:R-:W-:-:S07]  /*8d50*/  MOV R2, UR4 ;  /* 0x0000000400027c02 */ /* 0x000fce0008000f00 */
.L_x_162:
[----:B--2---:R2:W3:Y:S02]  /*8d60*/  SYNCS.PHASECHK.TRANS64.TRYWAIT P0, [R2+URZ+0xe0], R5 ;  /* 0x0000e005020075a7 */ /* 0x0044e400080011ff */
[----:B---3--:R-:W-:Y:S05]  /*8d70*/  @!P0 NANOSLEEP.SYNCS 0x989680 ;  /* 0x009896800000895d */ /* 0x008fea0003900000 */
[----:B------:R-:W3:Y:S02]  /*8d80*/  @!P0 SYNCS.PHASECHK.TRANS64 P0, [R2+URZ+0xe0], R5 ;  /* 0x0000e005020085a7 */ /* 0x000ee400080010ff */
[----:B---3--:R-:W-:Y:S05]  /*8d90*/  @!P0 BRA `(.L_x_162) ;  /* 0xfffffffc00f08947 */ /* 0x008fea000383ffff */
[----:B------:R-:W-:Y:S05]  /*8da0*/  BRA `(.L_x_163) ;  /* 0xffffffa000087947 */ /* 0x000fea000383ffff */
.L_x_55:
[----:B--2---:R2:W3:Y:S02]  /*8db0*/  SYNCS.PHASECHK.TRANS64.TRYWAIT P1, [R2+URZ+0xd0], R4 ;  /* 0x0000d004020075a7 */ /* 0x0044e400080211ff */
[----:B---3--:R-:W-:Y:S05]  /*8dc0*/  @!P1 NANOSLEEP.SYNCS 0x989680 ;  /* 0x009896800000995d */ /* 0x008fea0003900000 */
[----:B------:R-:W3:Y:S02]  /*8dd0*/  @!P1 SYNCS.PHASECHK.TRANS64 P1, [R2+URZ+0xd0], R4 ;  /* 0x0000d004020095a7 */ /* 0x000ee400080210ff */
[----:B---3--:R-:W-:Y:S05]  /*8de0*/  @!P1 BRA `(.L_x_55) ;  /* 0xfffffffc00f09947 */ /* 0x008fea000383ffff */
[----:B------:R-:W-:Y:S05]  /*8df0*/  BRA `(.L_x_164) ;  /* 0xffffffa000387947 */ /* 0x000fea000383ffff */
.L_x_58:
[----:B------:R-:W-:-:S07]  /*8e00*/  MOV R0, UR4 ;  /* 0x0000000400007c02 */ /* 0x000fce0008000f00 */
.L_x_165:
[----:B--2---:R2:W3:Y:S02]  /*8e10*/  SYNCS.PHASECHK.TRANS64.TRYWAIT P0, [R0+URZ+0xe0], R2 ;  /* 0x0000e002000075a7 */ /* 0x0044e400080011ff */
[----:B---3--:R-:W-:Y:S05]  /*8e20*/  @!P0 NANOSLEEP.SYNCS 0x989680 ;  /* 0x009896800000895d */ /* 0x008fea0003900000 */
[----:B------:R-:W3:Y:S02]  /*8e30*/  @!P0 SYNCS.PHASECHK.TRANS64 P0, [R0+URZ+0xe0], R2 ;  /* 0x0000e002000085a7 */ /* 0x000ee400080010ff */
[----:B---3--:R-:W-:Y:S05]  /*8e40*/  @!P0 BRA `(.L_x_165) ;  /* 0xfffffffc00f08947 */ /* 0x008fea000383ffff */
[----:B------:R-:W-:Y:S05]  /*8e50*/  BRA `(.L_x_57) ;  /* 0xffffffa0008c7947 */ /* 0x000fea000383ffff */
.L_x_65:
[----:B-1----:R1:W2:Y:S02]  /*8e60*/  SYNCS.PHASECHK.TRANS64.TRYWAIT P1, [R0+URZ+0xd0], R2 ;  /* 0x0000d002000075a7 */ /* 0x0022a400080211ff */
[----:B--2---:R-:W-:Y:S05]  /*8e70*/  @!P1 NANOSLEEP.SYNCS 0x989680 ;  /* 0x009896800000995d */ /* 0x004fea0003900000 */
[----:B------:R-:W2:Y:S02]  /*8e80*/  @!P1 SYNCS.PHASECHK.TRANS64 P1, [R0+URZ+0xd0], R2 ;  /* 0x0000d002000095a7 */ /* 0x000ea400080210ff */
[----:B--2---:R-:W-:Y:S05]  /*8e90*/  @!P1 BRA `(.L_x_65) ;  /* 0xfffffffc00f09947 */ /* 0x004fea000383ffff */
[----:B------:R-:W-:Y:S05]  /*8ea0*/  BRA `(.L_x_166) ;  /* 0xffffffa800047947 */ /* 0x000fea000383ffff */
.L_x_66:
[----:B------:R-:W-:-:S07]  /*8eb0*/  MOV R2, UR31 ;  /* 0x0000001f00027c02 */ /* 0x000fce0008000f00 */
.L_x_167:
[----:B-1----:R1:W2:Y:S02]  /*8ec0*/  SYNCS.PHASECHK.TRANS64.TRYWAIT P0, [R2+URZ+0x110], R0 ;  /* 0x00011000020075a7 */ /* 0x0022a400080011ff */
[----:B--2---:R-:W-:Y:S05]  /*8ed0*/  @!P0 NANOSLEEP.SYNCS 0x989680 ;  /* 0x009896800000895d */ /* 0x004fea0003900000 */
[----:B------:R-:W2:Y:S02]  /*8ee0*/  @!P0 SYNCS.PHASECHK.TRANS64 P0, [R2+URZ+0x110], R0 ;  /* 0x00011000020085a7 */ /* 0x000ea400080010ff */
[----:B--2---:R-:W-:Y:S05]  /*8ef0*/  @!P0 BRA `(.L_x_167) ;  /* 0xfffffffc00f08947 */ /* 0x004fea000383ffff */
[----:B------:R-:W-:Y:S05]  /*8f00*/  BRA `(.L_x_168) ;  /* 0xffffffa800547947 */ /* 0x000fea000383ffff */
.L_x_69:
[----:B------:R-:W-:Y:S07]  /*8f10*/  MOV R0, UR5 ;  /* 0x0000000500007c02 */ /* 0x000fee0008000f00 */
.L_x_169:
[----:B-1----:R1:W2:Y:S02]  /*8f20*/  SYNCS.PHASECHK.TRANS64.TRYWAIT P0, [R0+URZ], R2 ;  /* 0x00000002000075a7 */ /* 0x0022a400080011ff */
[----:B--2---:R-:W-:Y:S05]  /*8f30*/  @!P0 NANOSLEEP.SYNCS 0x989680 ;  /* 0x009896800000895d */ /* 0x004fea0003900000 */
[----:B------:R-:W2:Y:S02]  /*8f40*/  @!P0 SYNCS.PHASECHK.TRANS64 P0, [R0+URZ], R2 ;  /* 0x00000002000085a7 */ /* 0x000ea400080010ff */
[----:B--2---:R-:W-:Y:S05]  /*8f50*/  @!P0 BRA `(.L_x_169) ;  /* 0xfffffffc00f08947 */ /* 0x004fea000383ffff */
[----:B------:R-:W-:Y:S05]  /*8f60*/  BRA `(.L_x_68) ;  /* 0xffffffa800707947 */ /* 0x000fea000383ffff */
.L_x_72:
[----:B------:R-:W-:-:S07]  /*8f70*/  MOV R0, UR4 ;  /* 0x0000000400007c02 */ /* 0x000fce0008000f00 */
.L_x_170:
[----:B--2---:R2:W4:Y:S02]  /*8f80*/  SYNCS.PHASECHK.TRANS64.TRYWAIT P0, [R0+URZ], R2 ;  /* 0x00000002000075a7 */ /* 0x00452400080011ff */
[----:B----4-:R-:W-:Y:S05]  /*8f90*/  @!P0 NANOSLEEP.SYNCS 0x989680 ;  /* 0x009896800000895d */ /* 0x010fea0003900000 */
[----:B------:R-:W4:Y:S02]  /*8fa0*/  @!P0 SYNCS.PHASECHK.TRANS64 P0, [R0+URZ], R2 ;  /* 0x00000002000085a7 */ /* 0x000f2400080010ff */
[----:B----4-:R-:W-:Y:S05]  /*8fb0*/  @!P0 BRA `(.L_x_170) ;  /* 0xfffffffc00f08947 */ /* 0x010fea000383ffff */
[----:B------:R-:W-:Y:S05]  /*8fc0*/  BRA `(.L_x_171) ;  /* 0xffffffac004c7947 */ /* 0x000fea000383ffff */
.L_x_73:
[----:B------:R-:W-:-:S07]  /*8fd0*/  MOV R0, UR5 ;  /* 0x0000000500007c02 */ /* 0x000fce0008000f00 */
.L_x_172:
[----:B-1----:R1:W2:Y:S02]  /*8fe0*/  SYNCS.PHASECHK.TRANS64.TRYWAIT P0, [R0+URZ], R3 ;  /* 0x00000003000075a7 */ /* 0x0022a400080011ff */
[----:B--2---:R-:W-:Y:S05]  /*8ff0*/  @!P0 NANOSLEEP.SYNCS 0x989680 ;  /* 0x009896800000895d */ /* 0x004fea0003900000 */
[----:B------:R-:W2:Y:S02]  /*9000*/  @!P0 SYNCS.PHASECHK.TRANS64 P0, [R0+URZ], R3 ;  /* 0x00000003000085a7 */ /* 0x000ea400080010ff */
[----:B--2---:R-:W-:Y:S05]  /*9010*/  @!P0 BRA `(.L_x_172) ;  /* 0xfffffffc00f08947 */ /* 0x004fea000383ffff */
[----:B------:R-:W-:Y:S05]  /*9020*/  BRA `(.L_x_173) ;  /* 0xffffffac00587947 */ /* 0x000fea000383ffff */
.L_x_74:
[----:B------:R-:W-:-:S07]  /*9030*/  MOV R0, UR5 ;  /* 0x0000000500007c02 */ /* 0x000fce0008000f00 */
.L_x_174:
[----:B-1----:R1:W2:Y:S02]  /*9040*/  SYNCS.PHASECHK.TRANS64.TRYWAIT P0, [R0+URZ], R3 ;  /* 0x00000003000075a7 */ /* 0x0022a400080011ff */
[----:B--2---:R-:W-:Y:S05]  /*9050*/  @!P0 NANOSLEEP.SYNCS 0x989680 ;  /* 0x009896800000895d */ /* 0x004fea0003900000 */
[----:B------:R-:W2:Y:S02]  /*9060*/  @!P0 SYNCS.PHASECHK.TRANS64 P0, [R0+URZ], R3 ;  /* 0x00000003000085a7 */ /* 0x000ea400080010ff */
[----:B--2---:R-:W-:Y:S05]  /*9070*/  @!P0 BRA `(.L_x_174) ;  /* 0xfffffffc00f08947 */ /* 0x004fea000383ffff */
[----:B------:R-:W-:Y:S05]  /*9080*/  BRA `(.L_x_175) ;  /* 0xffffffac00647947 */ /* 0x000fea000383ffff */
.L_x_75:
[----:B-1----:R-:W-:-:S07]  /*9090*/  MOV R0, UR4 ;  /* 0x0000000400007c02 */ /* 0x002fce0008000f00 */
.L_x_176:
[----:B-1----:R1:W2:Y:S02]  /*90a0*/  SYNCS.PHASECHK.TRANS64.TRYWAIT P0, [R0+URZ], R2 ;  /* 0x00000002000075a7 */ /* 0x0022a400080011ff */
[----:B--2---:R-:W-:Y:S05]  /*90b0*/  @!P0 NANOSLEEP.SYNCS 0x989680 ;  /* 0x009896800000895d */ /* 0x004fea0003900000 */
[----:B------:R-:W2:Y:S02]  /*90c0*/  @!P0 SYNCS.PHASECHK.TRANS64 P0, [R0+URZ], R2 ;  /* 0x00000002000085a7 */ /* 0x000ea400080010ff */
[----:B--2---:R-:W-:Y:S05]  /*90d0*/  @!P0 BRA `(.L_x_176) ;  /* 0xfffffffc00f08947 */ /* 0x004fea000383ffff */
[----:B------:R-:W-:Y:S05]  /*90e0*/  BRA `(.L_x_177) ;  /* 0xffffffac00707947 */ /* 0x000fea000383ffff */
.L_x_80:
[----:B-1----:R1:W2:Y:S02]  /*90f0*/  SYNCS.PHASECHK.TRANS64.TRYWAIT P0, [R8+URZ+0xd0], R0 ;  /* 0x0000d000080075a7 */ /* 0x0022a400080011ff */
[----:B--2---:R-:W-:Y:S05]  /*9100*/  @!P0 NANOSLEEP.SYNCS 0x989680 ;  /* 0x009896800000895d */ /* 0x004fea0003900000 */
[----:B------:R-:W2:Y:S02]  /*9110*/  @!P0 SYNCS.PHASECHK.TRANS64 P0, [R8+URZ+0xd0], R0 ;  /* 0x0000d000080085a7 */ /* 0x000ea400080010ff */
[----:B--2---:R-:W-:Y:S05]  /*9120*/  @!P0 BRA `(.L_x_80) ;  /* 0xfffffffc00f08947 */ /* 0x004fea000383ffff */
[----:B------:R-:W-:Y:S05]  /*9130*/  BRA `(.L_x_178) ;  /* 0xffffffb000b47947 */ /* 0x000fea000383ffff */
.L_x_83:
[----:B-1----:R-:W-:Y:S07]  /*9140*/  MOV R0, UR21 ;  /* 0x0000001500007c02 */ /* 0x002fee0008000f00 */
.L_x_179:
[----:B-1----:R1:W2:Y:S02]  /*9150*/  SYNCS.PHASECHK.TRANS64.TRYWAIT P1, [R0+URZ+0xc8], R2 ;  /* 0x0000c802000075a7 */ /* 0x0022a400080211ff */
[----:B--2---:R-:W-:Y:S05]  /*9160*/  @!P1 NANOSLEEP.SYNCS 0x989680 ;  /* 0x009896800000995d */ /* 0x004fea0003900000 */
[----:B------:R-:W2:Y:S02]  /*9170*/  @!P1 SYNCS.PHASECHK.TRANS64 P1, [R0+URZ+0xc8], R2 ;  /* 0x0000c802000095a7 */ /* 0x000ea400080210ff */
[----:B--2---:R-:W-:Y:S05]  /*9180*/  @!P1 BRA `(.L_x_179) ;  /* 0xfffffffc00f09947 */ /* 0x004fea000383ffff */
[----:B------:R-:W-:Y:S05]  /*9190*/  BRA `(.L_x_82) ;  /* 0xffffffb800307947 */ /* 0x000fea000383ffff */
.L_x_86:
[----:B-1----:R-:W-:Y:S07]  /*91a0*/  MOV R0, UR21 ;  /* 0x0000001500007c02 */ /* 0x002fee0008000f00 */
.L_x_180:
[----:B-1----:R1:W2:Y:S02]  /*91b0*/  SYNCS.PHASECHK.TRANS64.TRYWAIT P0, [R0+URZ+0xa0], R4 ;  /* 0x0000a004000075a7 */ /* 0x0022a400080011ff */
[----:B--2---:R-:W-:Y:S05]  /*91c0*/  @!P0 NANOSLEEP.SYNCS 0x989680 ;  /* 0x009896800000895d */ /* 0x004fea0003900000 */
[----:B------:R-:W2:Y:S02]  /*91d0*/  @!P0 SYNCS.PHASECHK.TRANS64 P0, [R0+URZ+0xa0], R4 ;  /* 0x0000a004000085a7 */ /* 0x000ea400080010ff */
[----:B--2---:R-:W-:Y:S05]  /*91e0*/  @!P0 BRA `(.L_x_180) ;  /* 0xfffffffc00f08947 */ /* 0x004fea000383ffff */
[----:B------:R-:W-:Y:S05]  /*91f0*/  BRA `(.L_x_181) ;  /* 0xffffffb800887947 */ /* 0x000fea000383ffff */
.L_x_87:
[----:B------:R-:W-:Y:S07]  /*9200*/  MOV R0, UR21 ;  /* 0x0000001500007c02 */ /* 0x000fee0008000f00 */
.L_x_182:
[----:B-1----:R1:W2:Y:S02]  /*9210*/  SYNCS.PHASECHK.TRANS64.TRYWAIT P0, [R0+URZ+0xa8], R4 ;  /* 0x0000a804000075a7 */ /* 0x0022a400080011ff */
[----:B--2---:R-:W-:Y:S05]  /*9220*/  @!P0 NANOSLEEP.SYNCS 0x989680 ;  /* 0x009896800000895d */ /* 0x004fea0003900000 */
[----:B------:R-:W2:Y:S02]  /*9230*/  @!P0 SYNCS.PHASECHK.TRANS64 P0, [R0+URZ+0xa8], R4 ;  /* 0x0000a804000085a7 */ /* 0x000ea400080010ff */
[----:B--2---:R-:W-:Y:S05]  /*9240*/  @!P0 BRA `(.L_x_182) ;  /* 0xfffffffc00f08947 */ /* 0x004fea000383ffff */
[----:B------:R-:W-:Y:S05]  /*9250*/  BRA `(.L_x_183) ;  /* 0xffffffb800c07947 */ /* 0x000fea000383ffff */
.L_x_88:
[----:B------:R-:W-:Y:S07]  /*9260*/  MOV R0, UR21 ;  /* 0x0000001500007c02 */ /* 0x000fee0008000f00 */
.L_x_184:
[----:B-1----:R1:W2:Y:S02]  /*9270*/  SYNCS.PHASECHK.TRANS64.TRYWAIT P0, [R0+URZ+0xb0], R4 ;  /* 0x0000b004000075a7 */ /* 0x0022a400080011ff */
[----:B--2---:R-:W-:Y:S05]  /*9280*/  @!P0 NANOSLEEP.SYNCS 0x989680 ;  /* 0x009896800000895d */ /* 0x004fea0003900000 */
[----:B------:R-:W2:Y:S02]  /*9290*/  @!P0 SYNCS.PHASECHK.TRANS64 P0, [R0+URZ+0xb0], R4 ;  /* 0x0000b004000085a7 */ /* 0x000ea400080010ff */
[----:B--2---:R-:W-:Y:S05]  /*92a0*/  @!P0 BRA `(.L_x_184) ;  /* 0xfffffffc00f08947 */ /* 0x004fea000383ffff */
[----:B------:R-:W-:Y:S05]  /*92b0*/  BRA `(.L_x_185) ;  /* 0xffffffbc00047947 */ /* 0x000fea000383ffff */
.L_x_89:
[----:B------:R-:W-:Y:S07]  /*92c0*/  MOV R0, UR21 ;  /* 0x0000001500007c02 */ /* 0x000fee0008000f00 */
.L_x_186:
[----:B-1----:R1:W2:Y:S02]  /*92d0*/  SYNCS.PHASECHK.TRANS64.TRYWAIT P0, [R0+URZ+0xb8], R4 ;  /* 0x0000b804000075a7 */ /* 0x0022a400080011ff */
[----:B--2---:R-:W-:Y:S05]  /*92e0*/  @!P0 NANOSLEEP.SYNCS 0x989680 ;  /* 0x009896800000895d */ /* 0x004fea0003900000 */
[----:B------:R-:W2:Y:S02]  /*92f0*/  @!P0 SYNCS.PHASECHK.TRANS64 P0, [R0+URZ+0xb8], R4 ;  /* 0x0000b804000085a7 */ /* 0x000ea400080010ff */
[----:B--2---:R-:W-:Y:S05]  /*9300*/  @!P0 BRA `(.L_x_186) ;  /* 0xfffffffc00f08947 */ /* 0x004fea000383ffff */
[----:B------:R-:W-:Y:S05]  /*9310*/  BRA `(.L_x_187) ;  /* 0xffffffbc004c7947 */ /* 0x000fea000383ffff */
.L_x_91:
[----:B------:R-:W-:-:S07]  /*9320*/  MOV R0, UR21 ;  /* 0x0000001500007c02 */ /* 0x000fce0008000f00 */
.L_x_188:
[----:B--2---:R2:W4:Y:S02]  /*9330*/  SYNCS.PHASECHK.TRANS64.TRYWAIT P0, [R0+URZ+0xa0], R2 ;  /* 0x0000a002000075a7 */ /* 0x00452400080011ff */
[----:B----4-:R-:W-:Y:S05]  /*9340*/  @!P0 NANOSLEEP.SYNCS 0x989680 ;  /* 0x009896800000895d */ /* 0x010fea0003900000 */
[----:B------:R-:W4:Y:S02]  /*9350*/  @!P0 SYNCS.PHASECHK.TRANS64 P0, [R0+URZ+0xa0], R2 ;  /* 0x0000a002000085a7 */ /* 0x000f2400080010ff */
[----:B----4-:R-:W-:Y:S05]  /*9360*/  @!P0 BRA `(.L_x_188) ;  /* 0xfffffffc00f08947 */ /* 0x010fea000383ffff */
[----:B------:R-:W-:Y:S05]  /*9370*/  BRA `(.L_x_189) ;  /* 0xffffffbc00c47947 */ /* 0x000fea000383ffff */
.L_x_92:
[----:B--2---:R-:W-:-:S07]  /*9380*/  MOV R0, UR21 ;  /* 0x0000001500007c02 */ /* 0x004fce0008000f00 */
.L_x_190:
[----:B--2---:R2:W4:Y:S02]  /*9390*/  SYNCS.PHASECHK.TRANS64.TRYWAIT P0, [R0+URZ+0xa8], R2 ;  /* 0x0000a802000075a7 */ /* 0x00452400080011ff */
[----:B----4-:R-:W-:Y:S05]  /*93a0*/  @!P0 NANOSLEEP.SYNCS 0x989680 ;  /* 0x009896800000895d */ /* 0x010fea0003900000 */
[----:B------:R-:W4:Y:S02]  /*93b0*/  @!P0 SYNCS.PHASECHK.TRANS64 P0, [R0+URZ+0xa8], R2 ;  /* 0x0000a802000085a7 */ /* 0x000f2400080010ff */
[----:B----4-:R-:W-:Y:S05]  /*93c0*/  @!P0 BRA `(.L_x_190) ;  /* 0xfffffffc00f08947 */ /* 0x010fea000383ffff */
[----:B------:R-:W-:Y:S05]  /*93d0*/  BRA `(.L_x_191) ;  /* 0xffffffbc00b47947 */ /* 0x000fea000383ffff */
.L_x_93:
[----:B--2---:R-:W-:-:S07]  /*93e0*/  MOV R0, UR21 ;  /* 0x0000001500007c02 */ /* 0x004fce0008000f00 */
.L_x_192:
[----:B--2---:R2:W4:Y:S02]  /*93f0*/  SYNCS.PHASECHK.TRANS64.TRYWAIT P0, [R0+URZ+0xb0], R2 ;  /* 0x0000b002000075a7 */ /* 0x00452400080011ff */
[----:B----4-:R-:W-:Y:S05]  /*9400*/  @!P0 NANOSLEEP.SYNCS 0x989680 ;  /* 0x009896800000895d */ /* 0x010fea0003900000 */
[----:B------:R-:W4:Y:S02]  /*9410*/  @!P0 SYNCS.PHASECHK.TRANS64 P0, [R0+URZ+0xb0], R2 ;  /* 0x0000b002000085a7 */ /* 0x000f2400080010ff */
[----:B----4-:R-:W-:Y:S05]  /*9420*/  @!P0 BRA `(.L_x_192) ;  /* 0xfffffffc00f08947 */ /* 0x010fea000383ffff */
[----:B------:R-:W-:Y:S05]  /*9430*/  BRA `(.L_x_193) ;  /* 0xffffffbc00a47947 */ /* 0x000fea000383ffff */
.L_x_95:
[----:B-1----:R1:W2:Y:S02]  /*9440*/  SYNCS.PHASECHK.TRANS64.TRYWAIT P0, [R3+URZ+0xd0], R0 ;  /* 0x0000d000030075a7 */ /* 0x0022a400080011ff */
[----:B--2---:R-:W-:Y:S05]  /*9450*/  @!P0 NANOSLEEP.SYNCS 0x989680 ;  /* 0x009896800000895d */ /* 0x004fea0003900000 */
[----:B------:R-:W2:Y:S02]  /*9460*/  @!P0 SYNCS.PHASECHK.TRANS64 P0, [R3+URZ+0xd0], R0 ;  /* 0x0000d000030085a7 */ /* 0x000ea400080010ff */
[----:B--2---:R-:W-:Y:S05]  /*9470*/  @!P0 BRA `(.L_x_95) ;  /* 0xfffffffc00f08947 */ /* 0x004fea000383ffff */
[----:B------:R-:W-:Y:S05]  /*9480*/  BRA `(.L_x_194) ;  /* 0xffffffc000707947 */ /* 0x000fea000383ffff */
.L_x_106:
[----:B-1----:R-:W-:Y:S04]  /*9490*/  MOV R0, UR44 ;  /* 0x0000002c00007c02 */ /* 0x002fe80008000f00 */
[----:B------:R1:W2:Y:S03]  /*94a0*/  SYNCS.PHASECHK.TRANS64.TRYWAIT P1, [R0+URZ+0x80], R3 ;  /* 0x00008003000075a7 */ /* 0x0002a600080211ff */
[----:B--2---:R-:W-:Y:S05]  /*94b0*/  @!P1 NANOSLEEP.SYNCS 0x989680 ;  /* 0x009896800000995d */ /* 0x004fea0003900000 */
[----:B------:R-:W2:Y:S02]  /*94c0*/  @!P1 SYNCS.PHASECHK.TRANS64 P1, [R0+URZ+0x80], R3 ;  /* 0x00008003000095a7 */ /* 0x000ea400080210ff */
[----:B--2---:R-:W-:Y:S05]  /*94d0*/  @!P1 BRA `(.L_x_106) ;  /* 0xfffffffc00ec9947 */ /* 0x004fea000383ffff */
[----:B------:R-:W-:Y:S05]  /*94e0*/  BRA `(.L_x_105) ;  /* 0xffffffcc00d47947 */ /* 0x000fea000383ffff */
.L_x_108:
[----:B-1----:R1:W3:Y:S02]  /*94f0*/  SYNCS.PHASECHK.TRANS64.TRYWAIT P0, [R26+URZ+0xf0], R2 ;  /* 0x0000f0021a0075a7 */ /* 0x0022e400080011ff */
[----:B---3--:R-:W-:Y:S05]  /*9500*/  @!P0 NANOSLEEP.SYNCS 0x989680 ;  /* 0x009896800000895d */ /* 0x008fea0003900000 */
[----:B------:R-:W3:Y:S02]  /*9510*/  @!P0 SYNCS.PHASECHK.TRANS64 P0, [R26+URZ+0xf0], R2 ;  /* 0x0000f0021a0085a7 */ /* 0x000ee400080010ff */
[----:B---3--:R-:W-:Y:S05]  /*9520*/  @!P0 BRA `(.L_x_108) ;  /* 0xfffffffc00f08947 */ /* 0x008fea000383ffff */
[----:B------:R-:W-:Y:S05]  /*9530*/  BRA `(.L_x_107) ;  /* 0xffffffcc00f87947 */ /* 0x000fea000383ffff */
.L_x_117:
[----:B---3--:R3:W4:Y:S02]  /*9540*/  SYNCS.PHASECHK.TRANS64.TRYWAIT P0, [R4+URZ+0x80], R0 ;  /* 0x00008000040075a7 */ /* 0x00872400080011ff */
[----:B----4-:R-:W-:Y:S05]  /*9550*/  @!P0 NANOSLEEP.SYNCS 0x989680 ;  /* 0x009896800000895d */ /* 0x010fea0003900000 */
[----:B------:R-:W4:Y:S02]  /*9560*/  @!P0 SYNCS.PHASECHK.TRANS64 P0, [R4+URZ+0x80], R0 ;  /* 0x00008000040085a7 */ /* 0x000f2400080010ff */
[----:B----4-:R-:W-:Y:S05]  /*9570*/  @!P0 BRA `(.L_x_117) ;  /* 0xfffffffc00f08947 */ /* 0x010fea000383ffff */
[----:B------:R-:W-:Y:S05]  /*9580*/  BRA `(.L_x_116) ;  /* 0xffffffd400e47947 */ /* 0x000fea000383ffff */
.L_x_125:
[----:B-1----:R1:W4:Y:S02]  /*9590*/  SYNCS.PHASECHK.TRANS64.TRYWAIT P0, [R2+URZ+0x80], R4 ;  /* 0x00008004020075a7 */ /* 0x00232400080011ff */
[----:B----4-:R-:W-:Y:S05]  /*95a0*/  @!P0 NANOSLEEP.SYNCS 0x989680 ;  /* 0x009896800000895d */ /* 0x010fea0003900000 */
[----:B------:R-:W4:Y:S02]  /*95b0*/  @!P0 SYNCS.PHASECHK.TRANS64 P0, [R2+URZ+0x80], R4 ;  /* 0x00008004020085a7 */ /* 0x000f2400080010ff */
[----:B----4-:R-:W-:Y:S05]  /*95c0*/  @!P0 BRA `(.L_x_125) ;  /* 0xfffffffc00f08947 */ /* 0x010fea000383ffff */
[----:B------:R-:W-:Y:S05]  /*95d0*/  BRA `(.L_x_124) ;  /* 0xffffffdc00f47947 */ /* 0x000fea000383ffff */
.L_x_133:
[----:B---3--:R3:W4:Y:S02]  /*95e0*/  SYNCS.PHASECHK.TRANS64.TRYWAIT P0, [R3+URZ+0x80], R0 ;  /* 0x00008000030075a7 */ /* 0x00872400080011ff */
[----:B----4-:R-:W-:Y:S05]  /*95f0*/  @!P0 NANOSLEEP.SYNCS 0x989680 ;  /* 0x009896800000895d */ /* 0x010fea0003900000 */
[----:B------:R-:W4:Y:S02]  /*9600*/  @!P0 SYNCS.PHASECHK.TRANS64 P0, [R3+URZ+0x80], R0 ;  /* 0x00008000030085a7 */ /* 0x000f2400080010ff */
[----:B----4-:R-:W-:Y:S05]  /*9610*/  @!P0 BRA `(.L_x_133) ;  /* 0xfffffffc00f08947 */ /* 0x010fea000383ffff */
[----:B------:R-:W-:Y:S05]  /*9620*/  BRA `(.L_x_132) ;  /* 0xffffffe800007947 */ /* 0x000fea000383ffff */
        .weak           $__internal_0_$__cuda_sm10x_tcgen05_guardrail_trap_col_being_dealloced_not_returned_by_alloc
        .type           $__internal_0_$__cuda_sm10x_tcgen05_guardrail_trap_col_being_dealloced_not_returned_by_alloc,@function
        .size           $__internal_0_$__cuda_sm10x_tcgen05_guardrail_trap_col_being_dealloced_not_returned_by_alloc,($__internal_1_$__cuda_sm10x_tcgen05_guardrail_trap_phase_invalid_during_alloc - $__internal_0_$__cuda_sm10x_tcgen05_guardrail_trap_col_being_dealloced_not_returned_by_alloc)
$__internal_0_$__cuda_sm10x_tcgen05_guardrail_trap_col_being_dealloced_not_returned_by_alloc:
[----:B------:R-:W-:Y:S05]  /*9630*/  BPT.TRAP 0x1 ;  /* 0x000000040000795c */ /* 0x000fea0000300000 */
[----:B------:R-:W-:-:S04]  /*9640*/  HFMA2 R3, -RZ, RZ, 0, 0 ;  /* 0x00000000ff037431 */ /* 0x000fc800000001ff */
[----:B------:R-:W-:Y:S05]  /*9650*/  RET.REL.NODEC R2 `(_ZN7cutlass13device_kernelINS_4gemm6kernel13GemmUniversalIN4cute5tupleIJiiiiEEENS1_10collective13CollectiveMmaINS1_35MainloopSm100TmaUmmaWarpSpecializedILi8ELi2ELi4ENS5_IJNS4_1CILi2EEENSA_ILi1EEESC_EEEEENS5_IJNSA_ILi64EEENSA_ILi128EEESF_EEENS_6half_tENS5_IJlSC_lEEESI_SJ_NS4_8TiledMMAINS4_8MMA_AtomIJNS4_20SM100_MMA_F16BF16_SSISI_SI_fLi64ELi128ELNS4_4UMMA5MajorE0ELSO_0ELNSN_7ScaleInE0ELSP_0EEEEEENS4_6LayoutINS5_IJSC_SC_SC_EEENS5_IJNSA_ILi0EEESU_SU_EEEEENS5_IJNS4_10UnderscoreESX_SX_EEEEENS4_13SM90_TMA_LOADENS4_14ComposedLayoutINS4_7SwizzleILi3ELi4ELi3EEENS4_18smem_ptr_flag_bitsILi16EEENSS_INS5_IJNSA_ILi8EEESF_EEENS5_IJSF_SC_EEEEEEEvNS4_8identityENS4_23SM90_TMA_LOAD_MULTICASTES1A_vS1B_EENS_8epilogue10collective18CollectiveEpilogueINS1E_23Sm100TmaWarpSpecializedILi4ELi2ELi16ELb1ELb0EEEJSH_NS5_IJNSS_ISF_SC_EENSS_INSA_ILi32EEESC_EEEEESI_SJ_SI_SJ_NS1E_6fusion15FusionCallbacksIS1I_NS1N_17LinearCombinationISI_fSI_fLNS_15FloatRoundStyleE2EEESH_S1M_JEEENS4_5SM1004TMEM4LOAD26SM100_TMEM_LOAD_16dp256b4xES10_NS11_INS12_ILi2ELi4ELi3EEES15_NSS_INS5_IJS16_S1K_EEENS5_IJS1K_SC_EEEEEEENS4_17SM75_U32x4_LDSM_NENS4_14SM90_TMA_STOREES21_NS4_17SM90_U32x4_STSM_NENS4_39AutoVectorizingCopyWithAssumedAlignmentILi128EEEEEEvvEEEEvNT_6ParamsE) ;  /* 0xffffff6802687950 */ /* 0x000fea0003c3ffff */
        .weak           $__internal_1_$__cuda_sm10x_tcgen05_guardrail_trap_phase_invalid_during_alloc
        .type           $__internal_1_$__cuda_sm10x_tcgen05_guardrail_trap_phase_invalid_during_alloc,@function
        .size           $__internal_1_$__cuda_sm10x_tcgen05_guardrail_trap_phase_invalid_during_alloc,($__internal_2_$__cuda_sm10x_tcgen05_guardrail_trap_unallocated_columns_being_dealloced - $__internal_1_$__cuda_sm10x_tcgen05_guardrail_trap_phase_invalid_during_alloc)
$__internal_1_$__cuda_sm10x_tcgen05_guardrail_trap_phase_invalid_during_alloc:
[----:B------:R-:W-:Y:S05]  /*9660*/  BPT.TRAP 0x1 ;  /* 0x000000040000795c */ /* 0x000fea0000300000 */
[----:B------:R-:W-:-:S04]  /*9670*/  MOV R5, 0x0 ;  /* 0x0000000000057802 */ /* 0x000fc80000000f00 */
[----:B------:R-:W-:Y:S05]  /*9680*/  RET.REL.NODEC R4 `(_ZN7cutlass13device_kernelINS_4gemm6kernel13GemmUniversalIN4cute5tupleIJiiiiEEENS1_10collective13CollectiveMmaINS1_35MainloopSm100TmaUmmaWarpSpecializedILi8ELi2ELi4ENS5_IJNS4_1CILi2EEENSA_ILi1EEESC_EEEEENS5_IJNSA_ILi64EEENSA_ILi128EEESF_EEENS_6half_tENS5_IJlSC_lEEESI_SJ_NS4_8TiledMMAINS4_8MMA_AtomIJNS4_20SM100_MMA_F16BF16_SSISI_SI_fLi64ELi128ELNS4_4UMMA5MajorE0ELSO_0ELNSN_7ScaleInE0ELSP_0EEEEEENS4_6LayoutINS5_IJSC_SC_SC_EEENS5_IJNSA_ILi0EEESU_SU_EEEEENS5_IJNS4_10UnderscoreESX_SX_EEEEENS4_13SM90_TMA_LOADENS4_14ComposedLayoutINS4_7SwizzleILi3ELi4ELi3EEENS4_18smem_ptr_flag_bitsILi16EEENSS_INS5_IJNSA_ILi8EEESF_EEENS5_IJSF_SC_EEEEEEEvNS4_8identityENS4_23SM90_TMA_LOAD_MULTICASTES1A_vS1B_EENS_8epilogue10collective18CollectiveEpilogueINS1E_23Sm100TmaWarpSpecializedILi4ELi2ELi16ELb1ELb0EEEJSH_NS5_IJNSS_ISF_SC_EENSS_INSA_ILi32EEESC_EEEEESI_SJ_SI_SJ_NS1E_6fusion15FusionCallbacksIS1I_NS1N_17LinearCombinationISI_fSI_fLNS_15FloatRoundStyleE2EEESH_S1M_JEEENS4_5SM1004TMEM4LOAD26SM100_TMEM_LOAD_16dp256b4xES10_NS11_INS12_ILi2ELi4ELi3EEES15_NSS_INS5_IJS16_S1K_EEENS5_IJS1K_SC_EEEEEEENS4_17SM75_U32x4_LDSM_NENS4_14SM90_TMA_STOREES21_NS4_17SM90_U32x4_STSM_NENS4_39AutoVectorizingCopyWithAssumedAlignmentILi128EEEEEEvvEEEEvNT_6ParamsE) ;  /* 0xffffff68045c7950 */ /* 0x000fea0003c3ffff */
        .weak           $__internal_2_$__cuda_sm10x_tcgen05_guardrail_trap_unallocated_columns_being_dealloced
        .type           $__internal_2_$__cuda_sm10x_tcgen05_guardrail_trap_unallocated_columns_being_dealloced,@function
        .size           $__internal_2_$__cuda_sm10x_tcgen05_guardrail_trap_unallocated_columns_being_dealloced,(.L_x_196 - $__internal_2_$__cuda_sm10x_tcgen05_guardrail_trap_unallocated_columns_being_dealloced)
$__internal_2_$__cuda_sm10x_tcgen05_guardrail_trap_unallocated_columns_being_dealloced:
[----:B------:R-:W-:Y:S05]  /*9690*/  BPT.TRAP 0x1 ;  /* 0x000000040000795c */ /* 0x000fea0000300000 */
[----:B------:R-:W-:-:S04]  /*96a0*/  HFMA2 R3, -RZ, RZ, 0, 0 ;  /* 0x00000000ff037431 */ /* 0x000fc800000001ff */
[----:B------:R-:W-:Y:S05]  /*96b0*/  RET.REL.NODEC R2 `(_ZN7cutlass13device_kernelINS_4gemm6kernel13GemmUniversalIN4cute5tupleIJiiiiEEENS1_10collective13CollectiveMmaINS1_35MainloopSm100TmaUmmaWarpSpecializedILi8ELi2ELi4ENS5_IJNS4_1CILi2EEENSA_ILi1EEESC_EEEEENS5_IJNSA_ILi64EEENSA_ILi128EEESF_EEENS_6half_tENS5_IJlSC_lEEESI_SJ_NS4_8TiledMMAINS4_8MMA_AtomIJNS4_20SM100_MMA_F16BF16_SSISI_SI_fLi64ELi128ELNS4_4UMMA5MajorE0ELSO_0ELNSN_7ScaleInE0ELSP_0EEEEEENS4_6LayoutINS5_IJSC_SC_SC_EEENS5_IJNSA_ILi0EEESU_SU_EEEEENS5_IJNS4_10UnderscoreESX_SX_EEEEENS4_13SM90_TMA_LOADENS4_14ComposedLayoutINS4_7SwizzleILi3ELi4ELi3EEENS4_18smem_ptr_flag_bitsILi16EEENSS_INS5_IJNSA_ILi8EEESF_EEENS5_IJSF_SC_EEEEEEEvNS4_8identityENS4_23SM90_TMA_LOAD_MULTICASTES1A_vS1B_EENS_8epilogue10collective18CollectiveEpilogueINS1E_23Sm100TmaWarpSpecializedILi4ELi2ELi16ELb1ELb0EEEJSH_NS5_IJNSS_ISF_SC_EENSS_INSA_ILi32EEESC_EEEEESI_SJ_SI_SJ_NS1E_6fusion15FusionCallbacksIS1I_NS1N_17LinearCombinationISI_fSI_fLNS_15FloatRoundStyleE2EEESH_S1M_JEEENS4_5SM1004TMEM4LOAD26SM100_TMEM_LOAD_16dp256b4xES10_NS11_INS12_ILi2ELi4ELi3EEES15_NSS_INS5_IJS16_S1K_EEENS5_IJS1K_SC_EEEEEEENS4_17SM75_U32x4_LDSM_NENS4_14SM90_TMA_STOREES21_NS4_17SM90_U32x4_STSM_NENS4_39AutoVectorizingCopyWithAssumedAlignmentILi128EEEEEEvvEEEEvNT_6ParamsE) ;  /* 0xffffff6802507950 */ /* 0x000fea0003c3ffff */
.L_x_195:
[----:B------:R-:W-:-:S00]  /*96c0*/  BRA `(.L_x_195) ;  /* 0xfffffffc00fc7947 */ /* 0x000fc0000383ffff */
[----:B------:R-:W-:-:S00]  /*96d0*/  NOP ;  /* 0x0000000000007918 */ /* 0x000fc00000000000 */
        /* <DEDUP_REMOVED lines=10> */
.L_x_196:


//--------------------- .nv.global.init           --------------------------
	.section	.nv.global.init,"aw",@progbits
.nv.global.init:
	.type		$str$27,@object
	.size		$str$27,($str$28 - $str$27)
$str$27:
        /*0000*/ 	.byte	0x28, 0x61, 0x64, 0x64, 0x72, 0x65, 0x73, 0x73, 0x20, 0x26, 0x20, 0x6d, 0x61, 0x73, 0x6b, 0x29
        /*0010*/ 	.byte	0x20, 0x3d, 0x3d, 0x20, 0x30, 0x00
	.type		$str$28,@object
	.size		$str$28,($str$26 - $str$28)
$str$28:
        /*0016*/ 	.byte	0x2f, 0x74, 0x6d, 0x70, 0x2f, 0x63, 0x75, 0x74, 0x6c, 0x61, 0x73, 0x73, 0x5f, 0x73, 0x77, 0x65
        /*0026*/ 	.byte	0x65, 0x70, 0x5f, 0x73, 0x72, 0x63, 0x2f, 0x69, 0x6e, 0x63, 0x6c, 0x75, 0x64, 0x65, 0x2f, 0x63
        /*0036*/ 	.byte	0x75, 0x74, 0x65, 0x2f, 0x70, 0x6f, 0x69, 0x6e, 0x74, 0x65, 0x72, 0x5f, 0x66, 0x6c, 0x61, 0x67
        /*0046*/ 	.byte	0x67, 0x65, 0x64, 0x2e, 0x68, 0x70, 0x70, 0x00
	.type		$str$26,@object
	.size		$str$26,($str$25 - $str$26)
$str$26:
        /*004e*/ 	.byte	0x2f, 0x74, 0x6d, 0x70, 0x2f, 0x63, 0x75, 0x74, 0x6c, 0x61, 0x73, 0x73, 0x5f, 0x73, 0x77, 0x65
        /*005e*/ 	.byte	0x65, 0x70, 0x5f, 0x73, 0x72, 0x63, 0x2f, 0x69, 0x6e, 0x63, 0x6c, 0x75, 0x64, 0x65, 0x2f, 0x63
        /*006e*/ 	.byte	0x75, 0x74, 0x65, 0x2f, 0x61, 0x74, 0x6f, 0x6d, 0x2f, 0x63, 0x6f, 0x70, 0x79, 0x5f, 0x74, 0x72
        /*007e*/ 	.byte	0x61, 0x69, 0x74, 0x73, 0x5f, 0x73, 0x6d, 0x31, 0x30, 0x30, 0x2e, 0x68, 0x70, 0x70, 0x00
	.type		$str$25,@object
	.size		$str$25,(__unnamed_1 - $str$25)
$str$25:
        /*008d*/ 	.byte	0x28, 0x28, 0x75, 0x69, 0x6e, 0x74, 0x33, 0x32, 0x5f, 0x74, 0x28, 0x74, 0x68, 0x72, 0x65, 0x61
        /*009d*/ 	.byte	0x64, 0x49, 0x64, 0x78, 0x2e, 0x78, 0x29, 0x20, 0x2f, 0x20, 0x33, 0x32, 0x29, 0x20, 0x25, 0x20
        /*00ad*/ 	.byte	0x34, 0x29, 0x20, 0x3d, 0x3d, 0x20, 0x28, 0x28, 0x28, 0x74, 0x6d, 0x65, 0x6d, 0x5f, 0x61, 0x64
        /*00bd*/ 	.byte	0x64, 0x72, 0x20, 0x3e, 0x3e, 0x20, 0x31, 0x36, 0x29, 0x20, 0x2f, 0x20, 0x33, 0x32, 0x29, 0x20
        /*00cd*/ 	.byte	0x25, 0x20, 0x34, 0x29, 0x00
	.type		__unnamed_1,@object
	.size		__unnamed_1,(__unnamed_2 - __unnamed_1)
__unnamed_1:
        /*00d2*/ 	.byte	0x61, 0x75, 0x74, 0x6f, 0x20, 0x63, 0x75, 0x74, 0x65, 0x3a, 0x3a, 0x61, 0x73, 0x5f, 0x70, 0x6f
        /* <DEDUP_REMOVED lines=24> */
        /*0262*/ 	.byte	0x3e, 0x3e, 0x3e, 0x5d, 0x00
	.type		__unnamed_2,@object
	.size		__unnamed_2,(.L_2 - __unnamed_2)
__unnamed_2:
        /* <DEDUP_REMOVED lines=46> */
.L_2:


//--------------------- .nv.shared._ZN7cutlass13device_kernelINS_4gemm6kernel13GemmUniversalIN4cute5tupleIJiiiiEEENS1_10collective13CollectiveMmaINS1_35MainloopSm100TmaUmmaWarpSpecializedILi8ELi2ELi4ENS5_IJNS4_1CILi2EEENSA_ILi1EEESC_EEEEENS5_IJNSA_ILi64EEENSA_ILi128EEESF_EEENS_6half_tENS5_IJlSC_lEEESI_SJ_NS4_8TiledMMAINS4_8MMA_AtomIJNS4_20SM100_MMA_F16BF16_SSISI_SI_fLi64ELi128ELNS4_4UMMA5MajorE0ELSO_0ELNSN_7ScaleInE0ELSP_0EEEEEENS4_6LayoutINS5_IJSC_SC_SC_EEENS5_IJNSA_ILi0EEESU_SU_EEEEENS5_IJNS4_10UnderscoreESX_SX_EEEEENS4_13SM90_TMA_LOADENS4_14ComposedLayoutINS4_7SwizzleILi3ELi4ELi3EEENS4_18smem_ptr_flag_bitsILi16EEENSS_INS5_IJNSA_ILi8EEESF_EEENS5_IJSF_SC_EEEEEEEvNS4_8identityENS4_23SM90_TMA_LOAD_MULTICASTES1A_vS1B_EENS_8epilogue10collective18CollectiveEpilogueINS1E_23Sm100TmaWarpSpecializedILi4ELi2ELi16ELb1ELb0EEEJSH_NS5_IJNSS_ISF_SC_EENSS_INSA_ILi32EEESC_EEEEESI_SJ_SI_SJ_NS1E_6fusion15FusionCallbacksIS1I_NS1N_17LinearCombinationISI_fSI_fLNS_15FloatRoundStyleE2EEESH_S1M_JEEENS4_5SM1004TMEM4LOAD26SM100_TMEM_LOAD_16dp256b4xES10_NS11_INS12_ILi2ELi4ELi3EEES15_NSS_INS5_IJS16_S1K_EEENS5_IJS1K_SC_EEEEEEENS4_17SM75_U32x4_LDSM_NENS4_14SM90_TMA_STOREES21_NS4_17SM90_U32x4_STSM_NENS4_39AutoVectorizingCopyWithAssumedAlignmentILi128EEEEEEvvEEEEvNT_6ParamsE --------------------------
	.section	.nv.shared._ZN7cutlass13device_kernelINS_4gemm6kernel13GemmUniversalIN4cute5tupleIJiiiiEEENS1_10collective13CollectiveMmaINS1_35MainloopSm100TmaUmmaWarpSpecializedILi8ELi2ELi4ENS5_IJNS4_1CILi2EEENSA_ILi1EEESC_EEEEENS5_IJNSA_ILi64EEENSA_ILi128EEESF_EEENS_6half_tENS5_IJlSC_lEEESI_SJ_NS4_8TiledMMAINS4_8MMA_AtomIJNS4_20SM100_MMA_F16BF16_SSISI_SI_fLi64ELi128ELNS4_4UMMA5MajorE0ELSO_0ELNSN_7ScaleInE0ELSP_0EEEEEENS4_6LayoutINS5_IJSC_SC_SC_EEENS5_IJNSA_ILi0EEESU_SU_EEEEENS5_IJNS4_10UnderscoreESX_SX_EEEEENS4_13SM90_TMA_LOADENS4_14ComposedLayoutINS4_7SwizzleILi3ELi4ELi3EEENS4_18smem_ptr_flag_bitsILi16EEENSS_INS5_IJNSA_ILi8EEESF_EEENS5_IJSF_SC_EEEEEEEvNS4_8identityENS4_23SM90_TMA_LOAD_MULTICASTES1A_vS1B_EENS_8epilogue10collective18CollectiveEpilogueINS1E_23Sm100TmaWarpSpecializedILi4ELi2ELi16ELb1ELb0EEEJSH_NS5_IJNSS_ISF_SC_EENSS_INSA_ILi32EEESC_EEEEESI_SJ_SI_SJ_NS1E_6fusion15FusionCallbacksIS1I_NS1N_17LinearCombinationISI_fSI_fLNS_15FloatRoundStyleE2EEESH_S1M_JEEENS4_5SM1004TMEM4LOAD26SM100_TMEM_LOAD_16dp256b4xES10_NS11_INS12_ILi2ELi4ELi3EEES15_NSS_INS5_IJS16_S1K_EEENS5_IJS1K_SC_EEEEEEENS4_17SM75_U32x4_LDSM_NENS4_14SM90_TMA_STOREES21_NS4_17SM90_U32x4_STSM_NENS4_39AutoVectorizingCopyWithAssumedAlignmentILi128EEEEEEvvEEEEvNT_6ParamsE,"aw",@nobits
	.sectionflags	@""
	.align	16
	.zero		1024


//--------------------- .nv.shared.reserved.0     --------------------------
	.section	.nv.shared.reserved.0,"aw",@nobits
	.weak		__nv_reservedSMEM_offset_0_alias
	.size		__nv_reservedSMEM_offset_0_alias, 0, 64
	.other		__nv_reservedSMEM_offset_0_alias,@"STO_CUDA_RESERVED_SHARED STV_DEFAULT"
__nv_reservedSMEM_offset_0_alias:
	.zero		0
.nv.shared.reserved.0:
	.zero		64
	.weak		__nv_reservedSMEM_tcgen05_partition
	.type		__nv_reservedSMEM_tcgen05_partition,@object
	.size		__nv_reservedSMEM_tcgen05_partition,(.L_0 - __nv_reservedSMEM_tcgen05_partition)
__nv_reservedSMEM_tcgen05_partition:
	.zero		32
.L_0:


//--------------------- .nv.global                --------------------------
	.section	.nv.global,"aw",@nobits
.nv.global:
	.type		_ZN39_INTERNAL_ebeb99e3_4_k_cu_14a33fc1_69264cute1_E,@object
	.size		_ZN39_INTERNAL_ebeb99e3_4_k_cu_14a33fc1_69264cute1_E,(_ZN39_INTERNAL_ebeb99e3_4_k_cu_14a33fc1_69264cuda3std3__45__cpo6cbeginE - _ZN39_INTERNAL_ebeb99e3_4_k_cu_14a33fc1_69264cute1_E)
_ZN39_INTERNAL_ebeb99e3_4_k_cu_14a33fc1_69264cute1_E:
	.zero		1
	.type		_ZN39_INTERNAL_ebeb99e3_4_k_cu_14a33fc1_69264cuda3std3__45__cpo6cbeginE,@object
	.size		_ZN39_INTERNAL_ebeb99e3_4_k_cu_14a33fc1_69264cuda3std3__45__cpo6cbeginE,(_ZN39_INTERNAL_ebeb99e3_4_k_cu_14a33fc1_69264cuda3std3__48in_placeE - _ZN39_INTERNAL_ebeb99e3_4_k_cu_14a33fc1_69264cuda3std3__45__cpo6cbeginE)
_ZN39_INTERNAL_ebeb99e3_4_k_cu_14a33fc1_69264cuda3std3__45__cpo6cbeginE:
	.zero		1
	.type		_ZN39_INTERNAL_ebeb99e3_4_k_cu_14a33fc1_69264cuda3std3__48in_placeE,@object
	.size		_ZN39_INTERNAL_ebeb99e3_4_k_cu_14a33fc1_69264cuda3std3__48in_placeE,(_ZN39_INTERNAL_ebeb99e3_4_k_cu_14a33fc1_69264cuda3std6ranges3__45__cpo9iter_moveE - _ZN39_INTERNAL_ebeb99e3_4_k_cu_14a33fc1_69264cuda3std3__48in_placeE)
_ZN39_INTERNAL_ebeb99e3_4_k_cu_14a33fc1_69264cuda3std3__48in_placeE:
	.zero		1
	.type		_ZN39_INTERNAL_ebeb99e3_4_k_cu_14a33fc1_69264cuda3std6ranges3__45__cpo9iter_moveE,@object
	.size		_ZN39_INTERNAL_ebeb99e3_4_k_cu_14a33fc1_69264cuda3std6ranges3__45__cpo9iter_moveE,(_ZN39_INTERNAL_ebeb99e3_4_k_cu_14a33fc1_69264cuda3std3__45__cpo5beginE - _ZN39_INTERNAL_ebeb99e3_4_k_cu_14a33fc1_69264cuda3std6ranges3__45__cpo9iter_moveE)
_ZN39_INTERNAL_ebeb99e3_4_k_cu_14a33fc1_69264cuda3std6ranges3__45__cpo9iter_moveE:
	.zero		1
	.type		_ZN39_INTERNAL_ebeb99e3_4_k_cu_14a33fc1_69264cuda3std3__45__cpo5beginE,@object
	.size		_ZN39_INTERNAL_ebeb99e3_4_k_cu_14a33fc1_69264cuda3std3__45__cpo5beginE,(_ZN39_INTERNAL_ebeb99e3_4_k_cu_14a33fc1_69264cuda3std3__441_GLOBAL__N__ebeb99e3_4_k_cu_14a33fc1_69266ignoreE - _ZN39_INTERNAL_ebeb99e3_4_k_cu_14a33fc1_69264cuda3std3__45__cpo5beginE)
_ZN39_INTERNAL_ebeb99e3_4_k_cu_14a33fc1_69264cuda3std3__45__cpo5beginE:
	.zero		1
	.type		_ZN39_INTERNAL_ebeb99e3_4_k_cu_14a33fc1_69264cuda3std3__441_GLOBAL__N__ebeb99e3_4_k_cu_14a33fc1_69266ignoreE,@object
	.size		_ZN39_INTERNAL_ebeb99e3_4_k_cu_14a33fc1_69264cuda3std3__441_GLOBAL__N__ebeb99e3_4_k_cu_14a33fc1_69266ignoreE,(_ZN39_INTERNAL_ebeb99e3_4_k_cu_14a33fc1_69264cute7productE - _ZN39_INTERNAL_ebeb99e3_4_k_cu_14a33fc1_69264cuda3std3__441_GLOBAL__N__ebeb99e3_4_k_cu_14a33fc1_69266ignoreE)
_ZN39_INTERNAL_ebeb99e3_4_k_cu_14a33fc1_69264cuda3std3__441_GLOBAL__N__ebeb99e3_4_k_cu_14a33fc1_69266ignoreE:
	.zero		1
	.type		_ZN39_INTERNAL_ebeb99e3_4_k_cu_14a33fc1_69264cute7productE,@object
	.size		_ZN39_INTERNAL_ebeb99e3_4_k_cu_14a33fc1_69264cute7productE,(_ZN39_INTERNAL_ebeb99e3_4_k_cu_14a33fc1_69264cuda3std3__45__cpo3endE - _ZN39_INTERNAL_ebeb99e3_4_k_cu_14a33fc1_69264cute7productE)
_ZN39_INTERNAL_ebeb99e3_4_k_cu_14a33fc1_69264cute7productE:
	.zero		1
	.type		_ZN39_INTERNAL_ebeb99e3_4_k_cu_14a33fc1_69264cuda3std3__45__cpo3endE,@object
	.size		_ZN39_INTERNAL_ebeb99e3_4_k_cu_14a33fc1_69264cuda3std3__45__cpo3endE,(_ZN39_INTERNAL_ebeb99e3_4_k_cu_14a33fc1_69264cuda3std3__419piecewise_constructE - _ZN39_INTERNAL_ebeb99e3_4_k_cu_14a33fc1_69264cuda3std3__45__cpo3endE)
_ZN39_INTERNAL_ebeb99e3_4_k_cu_14a33fc1_69264cuda3std3__45__cpo3endE:
	.zero		1
	.type		_ZN39_INTERNAL_ebeb99e3_4_k_cu_14a33fc1_69264cuda3std3__419piecewise_constructE,@object
	.size		_ZN39_INTERNAL_ebeb99e3_4_k_cu_14a33fc1_69264cuda3std3__419piecewise_constructE,(_ZN39_INTERNAL_ebeb99e3_4_k_cu_14a33fc1_69264cuda3std3__45__cpo4cendE - _ZN39_INTERNAL_ebeb99e3_4_k_cu_14a33fc1_69264cuda3std3__419piecewise_constructE)
_ZN39_INTERNAL_ebeb99e3_4_k_cu_14a33fc1_69264cuda3std3__419piecewise_constructE:
	.zero		1
	.type		_ZN39_INTERNAL_ebeb99e3_4_k_cu_14a33fc1_69264cuda3std3__45__cpo4cendE,@object
	.size		_ZN39_INTERNAL_ebeb99e3_4_k_cu_14a33fc1_69264cuda3std3__45__cpo4cendE,(_ZN39_INTERNAL_ebeb99e3_4_k_cu_14a33fc1_69264cuda3std6ranges3__45__cpo4swapE - _ZN39_INTERNAL_ebeb99e3_4_k_cu_14a33fc1_69264cuda3std3__45__cpo4cendE)
_ZN39_INTERNAL_ebeb99e3_4_k_cu_14a33fc1_69264cuda3std3__45__cpo4cendE:
	.zero		1
	.type		_ZN39_INTERNAL_ebeb99e3_4_k_cu_14a33fc1_69264cuda3std6ranges3__45__cpo4swapE,@object
	.size		_ZN39_INTERNAL_ebeb99e3_4_k_cu_14a33fc1_69264cuda3std6ranges3__45__cpo4swapE,(.L_10 - _ZN39_INTERNAL_ebeb99e3_4_k_cu_14a33fc1_69264cuda3std6ranges3__45__cpo4swapE)
_ZN39_INTERNAL_ebeb99e3_4_k_cu_14a33fc1_69264cuda3std6ranges3__45__cpo4swapE:
	.zero		1
.L_10:


//--------------------- .nv.constant0._ZN7cutlass13device_kernelINS_4gemm6kernel13GemmUniversalIN4cute5tupleIJiiiiEEENS1_10collective13CollectiveMmaINS1_35MainloopSm100TmaUmmaWarpSpecializedILi8ELi2ELi4ENS5_IJNS4_1CILi2EEENSA_ILi1EEESC_EEEEENS5_IJNSA_ILi64EEENSA_ILi128EEESF_EEENS_6half_tENS5_IJlSC_lEEESI_SJ_NS4_8TiledMMAINS4_8MMA_AtomIJNS4_20SM100_MMA_F16BF16_SSISI_SI_fLi64ELi128ELNS4_4UMMA5MajorE0ELSO_0ELNSN_7ScaleInE0ELSP_0EEEEEENS4_6LayoutINS5_IJSC_SC_SC_EEENS5_IJNSA_ILi0EEESU_SU_EEEEENS5_IJNS4_10UnderscoreESX_SX_EEEEENS4_13SM90_TMA_LOADENS4_14ComposedLayoutINS4_7SwizzleILi3ELi4ELi3EEENS4_18smem_ptr_flag_bitsILi16EEENSS_INS5_IJNSA_ILi8EEESF_EEENS5_IJSF_SC_EEEEEEEvNS4_8identityENS4_23SM90_TMA_LOAD_MULTICASTES1A_vS1B_EENS_8epilogue10collective18CollectiveEpilogueINS1E_23Sm100TmaWarpSpecializedILi4ELi2ELi16ELb1ELb0EEEJSH_NS5_IJNSS_ISF_SC_EENSS_INSA_ILi32EEESC_EEEEESI_SJ_SI_SJ_NS1E_6fusion15FusionCallbacksIS1I_NS1N_17LinearCombinationISI_fSI_fLNS_15FloatRoundStyleE2EEESH_S1M_JEEENS4_5SM1004TMEM4LOAD26SM100_TMEM_LOAD_16dp256b4xES10_NS11_INS12_ILi2ELi4ELi3EEES15_NSS_INS5_IJS16_S1K_EEENS5_IJS1K_SC_EEEEEEENS4_17SM75_U32x4_LDSM_NENS4_14SM90_TMA_STOREES21_NS4_17SM90_U32x4_STSM_NENS4_39AutoVectorizingCopyWithAssumedAlignmentILi128EEEEEEvvEEEEvNT_6ParamsE --------------------------
	.section	.nv.constant0._ZN7cutlass13device_kernelINS_4gemm6kernel13GemmUniversalIN4cute5tupleIJiiiiEEENS1_10collective13CollectiveMmaINS1_35MainloopSm100TmaUmmaWarpSpecializedILi8ELi2ELi4ENS5_IJNS4_1CILi2EEENSA_ILi1EEESC_EEEEENS5_IJNSA_ILi64EEENSA_ILi128EEESF_EEENS_6half_tENS5_IJlSC_lEEESI_SJ_NS4_8TiledMMAINS4_8MMA_AtomIJNS4_20SM100_MMA_F16BF16_SSISI_SI_fLi64ELi128ELNS4_4UMMA5MajorE0ELSO_0ELNSN_7ScaleInE0ELSP_0EEEEEENS4_6LayoutINS5_IJSC_SC_SC_EEENS5_IJNSA_ILi0EEESU_SU_EEEEENS5_IJNS4_10UnderscoreESX_SX_EEEEENS4_13SM90_TMA_LOADENS4_14ComposedLayoutINS4_7SwizzleILi3ELi4ELi3EEENS4_18smem_ptr_flag_bitsILi16EEENSS_INS5_IJNSA_ILi8EEESF_EEENS5_IJSF_SC_EEEEEEEvNS4_8identityENS4_23SM90_TMA_LOAD_MULTICASTES1A_vS1B_EENS_8epilogue10collective18CollectiveEpilogueINS1E_23Sm100TmaWarpSpecializedILi4ELi2ELi16ELb1ELb0EEEJSH_NS5_IJNSS_ISF_SC_EENSS_INSA_ILi32EEESC_EEEEESI_SJ_SI_SJ_NS1E_6fusion15FusionCallbacksIS1I_NS1N_17LinearCombinationISI_fSI_fLNS_15FloatRoundStyleE2EEESH_S1M_JEEENS4_5SM1004TMEM4LOAD26SM100_TMEM_LOAD_16dp256b4xES10_NS11_INS12_ILi2ELi4ELi3EEES15_NSS_INS5_IJS16_S1K_EEENS5_IJS1K_SC_EEEEEEENS4_17SM75_U32x4_LDSM_NENS4_14SM90_TMA_STOREES21_NS4_17SM90_U32x4_STSM_NENS4_39AutoVectorizingCopyWithAssumedAlignmentILi128EEEEEEvvEEEEvNT_6ParamsE,"a",@progbits
	.sectionflags	@""
	.align	4
.nv.constant0._ZN7cutlass13device_kernelINS_4gemm6kernel13GemmUniversalIN4cute5tupleIJiiiiEEENS1_10collective13CollectiveMmaINS1_35MainloopSm100TmaUmmaWarpSpecializedILi8ELi2ELi4ENS5_IJNS4_1CILi2EEENSA_ILi1EEESC_EEEEENS5_IJNSA_ILi64EEENSA_ILi128EEESF_EEENS_6half_tENS5_IJlSC_lEEESI_SJ_NS4_8TiledMMAINS4_8MMA_AtomIJNS4_20SM100_MMA_F16BF16_SSISI_SI_fLi64ELi128ELNS4_4UMMA5MajorE0ELSO_0ELNSN_7ScaleInE0ELSP_0EEEEEENS4_6LayoutINS5_IJSC_SC_SC_EEENS5_IJNSA_ILi0EEESU_SU_EEEEENS5_IJNS4_10UnderscoreESX_SX_EEEEENS4_13SM90_TMA_LOADENS4_14ComposedLayoutINS4_7SwizzleILi3ELi4ELi3EEENS4_18smem_ptr_flag_bitsILi16EEENSS_INS5_IJNSA_ILi8EEESF_EEENS5_IJSF_SC_EEEEEEEvNS4_8identityENS4_23SM90_TMA_LOAD_MULTICASTES1A_vS1B_EENS_8epilogue10collective18CollectiveEpilogueINS1E_23Sm100TmaWarpSpecializedILi4ELi2ELi16ELb1ELb0EEEJSH_NS5_IJNSS_ISF_SC_EENSS_INSA_ILi32EEESC_EEEEESI_SJ_SI_SJ_NS1E_6fusion15FusionCallbacksIS1I_NS1N_17LinearCombinationISI_fSI_fLNS_15FloatRoundStyleE2EEESH_S1M_JEEENS4_5SM1004TMEM4LOAD26SM100_TMEM_LOAD_16dp256b4xES10_NS11_INS12_ILi2ELi4ELi3EEES15_NSS_INS5_IJS16_S1K_EEENS5_IJS1K_SC_EEEEEEENS4_17SM75_U32x4_LDSM_NENS4_14SM90_TMA_STOREES21_NS4_17SM90_U32x4_STSM_NENS4_39AutoVectorizingCopyWithAssumedAlignmentILi128EEEEEEvvEEEEvNT_6ParamsE:
	.zero		2944


//--------------------- SYMBOLS --------------------------

	.type		.nv.reservedSmem.offset0,@object
	.size		.nv.reservedSmem.offset0,0x4
	.type		.nv.reservedSmem.cap,@object
	.size		.nv.reservedSmem.cap,0x4
	.type		__assertfail,@function
